//
// Generated by NVIDIA NVVM Compiler
//
// Compiler Build ID: CL-36424714
// Cuda compilation tools, release 13.0, V13.0.88
// Based on NVVM 20.0.0
//

.version 9.0
.target sm_100
.address_size 64

	// .globl	_Z6KeccakPciP5INTER
.const .align 1 .b8 rho[25] = {0, 1, 62, 28, 27, 36, 44, 6, 55, 20, 3, 10, 43, 25, 39, 41, 45, 15, 21, 8, 18, 2, 61, 56, 14};
.const .align 1 .b8 pi[25] = {0, 6, 12, 18, 24, 3, 9, 10, 16, 22, 1, 7, 13, 19, 20, 4, 5, 11, 17, 23, 2, 8, 14, 15, 21};
.const .align 8 .b8 iota[192] = {1, 0, 0, 0, 0, 0, 0, 0, 130, 128, 0, 0, 0, 0, 0, 0, 138, 128, 0, 0, 0, 0, 0, 128, 0, 128, 0, 128, 0, 0, 0, 128, 139, 128, 0, 0, 0, 0, 0, 0, 1, 0, 0, 128, 0, 0, 0, 0, 129, 128, 0, 128, 0, 0, 0, 128, 9, 128, 0, 0, 0, 0, 0, 128, 138, 0, 0, 0, 0, 0, 0, 0, 136, 0, 0, 0, 0, 0, 0, 0, 9, 128, 0, 128, 0, 0, 0, 0, 10, 0, 0, 128, 0, 0, 0, 0, 139, 128, 0, 128, 0, 0, 0, 0, 139, 0, 0, 0, 0, 0, 0, 128, 137, 128, 0, 0, 0, 0, 0, 128, 3, 128, 0, 0, 0, 0, 0, 128, 2, 128, 0, 0, 0, 0, 0, 128, 128, 0, 0, 0, 0, 0, 0, 128, 10, 128, 0, 0, 0, 0, 0, 0, 10, 0, 0, 128, 0, 0, 0, 128, 129, 128, 0, 128, 0, 0, 0, 128, 128, 128, 0, 0, 0, 0, 0, 128, 1, 0, 0, 128, 0, 0, 0, 0, 8, 128, 0, 128, 0, 0, 0, 128};
// _ZZ6KeccakPciP5INTERE6iState has been demoted
// _ZZ6KeccakPciP5INTERE10CrossPlane has been demoted

.visible .entry _Z6KeccakPciP5INTER(
	.param .u64 .ptr .align 1 _Z6KeccakPciP5INTER_param_0,
	.param .u32 _Z6KeccakPciP5INTER_param_1,
	.param .u64 .ptr .align 1 _Z6KeccakPciP5INTER_param_2
)
{
	.reg .pred 	%p<16>;
	.reg .b16 	%rs<158>;
	.reg .b32 	%r<186>;
	.reg .b64 	%rd<205>;
	// demoted variable
	.shared .align 8 .b8 _ZZ6KeccakPciP5INTERE6iState[200];
	// demoted variable
	.shared .align 8 .b8 _ZZ6KeccakPciP5INTERE10CrossPlane[40];
	ld.param.u64 	%rd11, [_Z6KeccakPciP5INTER_param_0];
	ld.param.u32 	%r32, [_Z6KeccakPciP5INTER_param_1];
	mov.u32 	%r1, %tid.x;
	and.b32  	%r2, %r1, 255;
	mov.u32 	%r33, %ntid.x;
	and.b32  	%r34, %r33, 255;
	mov.u32 	%r35, _ZZ6KeccakPciP5INTERE6iState;
	add.s32 	%r3, %r35, %r2;
	mov.b16 	%rs27, 0;
	st.shared.u8 	[%r3], %rs27;
	add.s32 	%r36, %r3, %r34;
	st.shared.u8 	[%r36], %rs27;
	add.s32 	%r37, %r36, %r34;
	st.shared.u8 	[%r37], %rs27;
	add.s32 	%r38, %r37, %r34;
	st.shared.u8 	[%r38], %rs27;
	add.s32 	%r39, %r38, %r34;
	st.shared.u8 	[%r39], %rs27;
	add.s32 	%r40, %r39, %r34;
	st.shared.u8 	[%r40], %rs27;
	add.s32 	%r41, %r40, %r34;
	st.shared.u8 	[%r41], %rs27;
	add.s32 	%r42, %r41, %r34;
	st.shared.u8 	[%r42], %rs27;
	setp.gt.s32 	%p1, %r32, 0;
	@%p1 bra 	$L__BB0_2;
	ld.shared.v2.b32 	{%r43, %r44}, [_ZZ6KeccakPciP5INTERE6iState];
	bfe.u32 	%r45, %r43, 0, 8;
	cvt.u16.u32 	%rs157, %r45;
	bfe.u32 	%r46, %r43, 8, 8;
	cvt.u16.u32 	%rs156, %r46;
	bfe.u32 	%r47, %r43, 16, 8;
	cvt.u16.u32 	%rs155, %r47;
	bfe.u32 	%r48, %r43, 24, 8;
	cvt.u16.u32 	%rs154, %r48;
	bfe.u32 	%r49, %r44, 0, 8;
	cvt.u16.u32 	%rs153, %r49;
	bfe.u32 	%r50, %r44, 8, 8;
	cvt.u16.u32 	%rs152, %r50;
	bfe.u32 	%r51, %r44, 16, 8;
	cvt.u16.u32 	%rs151, %r51;
	bfe.u32 	%r52, %r44, 24, 8;
	cvt.u16.u32 	%rs150, %r52;
	bra.uni 	$L__BB0_23;
$L__BB0_2:
	ld.param.u32 	%r179, [_Z6KeccakPciP5INTER_param_1];
	cvta.to.global.u64 	%rd204, %rd11;
	cvt.u16.u32 	%rs29, %r1;
	and.b16  	%rs30, %rs29, 255;
	mul.lo.s16 	%rs31, %rs30, 205;
	shr.u16 	%rs32, %rs31, 10;
	mul.lo.s16 	%rs33, %rs32, 5;
	sub.s16 	%rs34, %rs29, %rs33;
	cvt.u32.u16 	%r54, %rs34;
	and.b32  	%r55, %r54, 255;
	and.b16  	%rs35, %rs34, 255;
	mul.wide.u16 	%r56, %rs35, 8;
	add.s32 	%r4, %r35, %r56;
	mov.u32 	%r58, _ZZ6KeccakPciP5INTERE10CrossPlane;
	add.s32 	%r5, %r58, %r56;
	setp.eq.s16 	%p2, %rs35, 0;
	add.s32 	%r59, %r55, -1;
	selp.b32 	%r60, 4, %r59, %p2;
	shl.b32 	%r61, %r60, 3;
	add.s32 	%r6, %r58, %r61;
	setp.eq.s16 	%p3, %rs35, 4;
	add.s32 	%r62, %r55, 1;
	selp.b32 	%r63, 0, %r62, %p3;
	shl.b32 	%r64, %r63, 3;
	add.s32 	%r7, %r58, %r64;
	mad.lo.s32 	%r8, %r2, 7, %r3;
	cvt.u64.u32 	%rd13, %r2;
	mov.u64 	%rd14, pi;
	add.s64 	%rd15, %rd14, %rd13;
	ld.const.u8 	%rs36, [%rd15];
	mul.wide.u16 	%r65, %rs36, 8;
	add.s32 	%r9, %r35, %r65;
	cvt.u64.u16 	%rd16, %rs36;
	mov.u64 	%rd17, rho;
	add.s64 	%rd18, %rd17, %rd16;
	ld.const.u8 	%rd2, [%rd18];
	cvt.u16.u32 	%rs37, %r2;
	add.s16 	%rs38, %rs37, 1;
	mul.hi.u16 	%rs39, %rs38, 13108;
	mul.lo.s16 	%rs40, %rs39, 5;
	sub.s16 	%rs41, %rs38, %rs40;
	cvt.u32.u16 	%r66, %rs41;
	sub.s32 	%r67, %r2, %r55;
	add.s32 	%r68, %r67, %r66;
	shl.b32 	%r69, %r68, 3;
	add.s32 	%r10, %r35, %r69;
	add.s16 	%rs42, %rs37, 2;
	mul.hi.u16 	%rs43, %rs42, 13108;
	mul.lo.s16 	%rs44, %rs43, 5;
	sub.s16 	%rs45, %rs42, %rs44;
	cvt.u32.u16 	%r70, %rs45;
	add.s32 	%r71, %r67, %r70;
	shl.b32 	%r72, %r71, 3;
	add.s32 	%r11, %r35, %r72;
	mov.b32 	%r178, 0;
	mov.b16 	%rs149, 0;
$L__BB0_3:
	setp.gt.u32 	%p4, %r179, 135;
	@%p4 bra 	$L__BB0_18;
	ld.param.u32 	%r174, [_Z6KeccakPciP5INTER_param_1];
	mad.lo.s32 	%r74, %r178, -136, %r174;
	add.s32 	%r75, %r74, -1;
	setp.lt.u32 	%p5, %r75, 15;
	mov.b32 	%r183, 0;
	@%p5 bra 	$L__BB0_7;
	cvt.u16.u32 	%rs46, %r179;
	shr.u16 	%rs47, %rs46, 4;
	and.b16  	%rs48, %rs47, 15;
	mul.wide.u16 	%r77, %rs48, 16;
	neg.s32 	%r181, %r77;
	add.s32 	%r180, %r35, 8;
	add.s64 	%rd203, %rd204, 7;
$L__BB0_6:
	.pragma "nounroll";
	and.b32  	%r183, %r179, 240;
	ld.global.u8 	%rs49, [%rd203+-7];
	ld.shared.v2.b32 	{%r79, %r80}, [%r180+-8];
	bfe.u32 	%r81, %r80, 24, 8;
	cvt.u16.u32 	%rs50, %r81;
	bfe.u32 	%r82, %r80, 16, 8;
	cvt.u16.u32 	%rs51, %r82;
	bfe.u32 	%r83, %r80, 8, 8;
	cvt.u16.u32 	%rs52, %r83;
	bfe.u32 	%r84, %r80, 0, 8;
	cvt.u16.u32 	%rs53, %r84;
	bfe.u32 	%r85, %r79, 24, 8;
	cvt.u16.u32 	%rs54, %r85;
	bfe.u32 	%r86, %r79, 16, 8;
	cvt.u16.u32 	%rs55, %r86;
	bfe.u32 	%r87, %r79, 8, 8;
	cvt.u16.u32 	%rs56, %r87;
	bfe.u32 	%r88, %r79, 0, 8;
	cvt.u16.u32 	%rs57, %r88;
	xor.b16  	%rs58, %rs57, %rs49;
	ld.global.u8 	%rs59, [%rd203+-6];
	xor.b16  	%rs60, %rs56, %rs59;
	ld.global.u8 	%rs61, [%rd203+-5];
	xor.b16  	%rs62, %rs55, %rs61;
	ld.global.u8 	%rs63, [%rd203+-4];
	xor.b16  	%rs64, %rs54, %rs63;
	ld.global.u8 	%rs65, [%rd203+-3];
	xor.b16  	%rs66, %rs53, %rs65;
	ld.global.u8 	%rs67, [%rd203+-2];
	xor.b16  	%rs68, %rs52, %rs67;
	ld.global.u8 	%rs69, [%rd203+-1];
	xor.b16  	%rs70, %rs51, %rs69;
	ld.global.u8 	%rs71, [%rd203];
	xor.b16  	%rs72, %rs50, %rs71;
	cvt.u32.u16 	%r89, %rs72;
	cvt.u32.u16 	%r90, %rs70;
	prmt.b32 	%r91, %r90, %r89, 0x3340U;
	cvt.u32.u16 	%r92, %rs68;
	cvt.u32.u16 	%r93, %rs66;
	prmt.b32 	%r94, %r93, %r92, 0x3340U;
	prmt.b32 	%r95, %r94, %r91, 0x5410U;
	cvt.u32.u16 	%r96, %rs64;
	cvt.u32.u16 	%r97, %rs62;
	prmt.b32 	%r98, %r97, %r96, 0x3340U;
	cvt.u32.u16 	%r99, %rs60;
	cvt.u32.u16 	%r100, %rs58;
	prmt.b32 	%r101, %r100, %r99, 0x3340U;
	prmt.b32 	%r102, %r101, %r98, 0x5410U;
	st.shared.v2.b32 	[%r180+-8], {%r102, %r95};
	ld.global.u8 	%rs73, [%rd203+1];
	ld.shared.v2.b32 	{%r103, %r104}, [%r180];
	bfe.u32 	%r105, %r104, 24, 8;
	cvt.u16.u32 	%rs74, %r105;
	bfe.u32 	%r106, %r104, 16, 8;
	cvt.u16.u32 	%rs75, %r106;
	bfe.u32 	%r107, %r104, 8, 8;
	cvt.u16.u32 	%rs76, %r107;
	bfe.u32 	%r108, %r104, 0, 8;
	cvt.u16.u32 	%rs77, %r108;
	bfe.u32 	%r109, %r103, 24, 8;
	cvt.u16.u32 	%rs78, %r109;
	bfe.u32 	%r110, %r103, 16, 8;
	cvt.u16.u32 	%rs79, %r110;
	bfe.u32 	%r111, %r103, 8, 8;
	cvt.u16.u32 	%rs80, %r111;
	bfe.u32 	%r112, %r103, 0, 8;
	cvt.u16.u32 	%rs81, %r112;
	xor.b16  	%rs82, %rs81, %rs73;
	ld.global.u8 	%rs83, [%rd203+2];
	xor.b16  	%rs84, %rs80, %rs83;
	ld.global.u8 	%rs85, [%rd203+3];
	xor.b16  	%rs86, %rs79, %rs85;
	ld.global.u8 	%rs87, [%rd203+4];
	xor.b16  	%rs88, %rs78, %rs87;
	ld.global.u8 	%rs89, [%rd203+5];
	xor.b16  	%rs90, %rs77, %rs89;
	ld.global.u8 	%rs91, [%rd203+6];
	xor.b16  	%rs92, %rs76, %rs91;
	ld.global.u8 	%rs93, [%rd203+7];
	xor.b16  	%rs94, %rs75, %rs93;
	ld.global.u8 	%rs95, [%rd203+8];
	xor.b16  	%rs96, %rs74, %rs95;
	cvt.u32.u16 	%r113, %rs96;
	cvt.u32.u16 	%r114, %rs94;
	prmt.b32 	%r115, %r114, %r113, 0x3340U;
	cvt.u32.u16 	%r116, %rs92;
	cvt.u32.u16 	%r117, %rs90;
	prmt.b32 	%r118, %r117, %r116, 0x3340U;
	prmt.b32 	%r119, %r118, %r115, 0x5410U;
	cvt.u32.u16 	%r120, %rs88;
	cvt.u32.u16 	%r121, %rs86;
	prmt.b32 	%r122, %r121, %r120, 0x3340U;
	cvt.u32.u16 	%r123, %rs84;
	cvt.u32.u16 	%r124, %rs82;
	prmt.b32 	%r125, %r124, %r123, 0x3340U;
	prmt.b32 	%r126, %r125, %r122, 0x5410U;
	st.shared.v2.b32 	[%r180], {%r126, %r119};
	add.s32 	%r181, %r181, 16;
	add.s64 	%rd203, %rd203, 16;
	add.s32 	%r180, %r180, 16;
	setp.ne.s32 	%p6, %r181, 0;
	@%p6 bra 	$L__BB0_6;
$L__BB0_7:
	and.b32  	%r127, %r179, 15;
	setp.eq.s32 	%p7, %r127, 0;
	@%p7 bra 	$L__BB0_17;
	ld.param.u32 	%r175, [_Z6KeccakPciP5INTER_param_1];
	shl.b16 	%rs97, %rs149, 3;
	cvt.u16.u32 	%rs98, %r175;
	add.s16 	%rs99, %rs97, %rs98;
	cvt.u32.u16 	%r128, %rs99;
	and.b32  	%r21, %r128, 15;
	add.s32 	%r129, %r21, -1;
	setp.lt.u32 	%p8, %r129, 7;
	@%p8 bra 	$L__BB0_10;
	cvt.u64.u32 	%rd70, %r183;
	add.s64 	%rd71, %rd204, %rd70;
	ld.global.u8 	%rs100, [%rd71];
	add.s32 	%r131, %r35, %r183;
	ld.shared.u8 	%rs101, [%r131];
	xor.b16  	%rs102, %rs101, %rs100;
	st.shared.u8 	[%r131], %rs102;
	ld.global.u8 	%rs103, [%rd71+1];
	ld.shared.u8 	%rs104, [%r131+1];
	xor.b16  	%rs105, %rs104, %rs103;
	st.shared.u8 	[%r131+1], %rs105;
	ld.global.u8 	%rs106, [%rd71+2];
	ld.shared.u8 	%rs107, [%r131+2];
	xor.b16  	%rs108, %rs107, %rs106;
	st.shared.u8 	[%r131+2], %rs108;
	ld.global.u8 	%rs109, [%rd71+3];
	ld.shared.u8 	%rs110, [%r131+3];
	xor.b16  	%rs111, %rs110, %rs109;
	st.shared.u8 	[%r131+3], %rs111;
	ld.global.u8 	%rs112, [%rd71+4];
	ld.shared.u8 	%rs113, [%r131+4];
	xor.b16  	%rs114, %rs113, %rs112;
	st.shared.u8 	[%r131+4], %rs114;
	ld.global.u8 	%rs115, [%rd71+5];
	ld.shared.u8 	%rs116, [%r131+5];
	xor.b16  	%rs117, %rs116, %rs115;
	st.shared.u8 	[%r131+5], %rs117;
	ld.global.u8 	%rs118, [%rd71+6];
	ld.shared.u8 	%rs119, [%r131+6];
	xor.b16  	%rs120, %rs119, %rs118;
	st.shared.u8 	[%r131+6], %rs120;
	ld.global.u8 	%rs121, [%rd71+7];
	ld.shared.u8 	%rs122, [%r131+7];
	xor.b16  	%rs123, %rs122, %rs121;
	st.shared.u8 	[%r131+7], %rs123;
	add.s32 	%r183, %r183, 8;
$L__BB0_10:
	and.b32  	%r132, %r21, 7;
	setp.eq.s32 	%p9, %r132, 0;
	@%p9 bra 	$L__BB0_17;
	ld.param.u32 	%r176, [_Z6KeccakPciP5INTER_param_1];
	and.b32  	%r133, %r176, 7;
	add.s32 	%r134, %r133, -1;
	setp.lt.u32 	%p10, %r134, 3;
	@%p10 bra 	$L__BB0_13;
	cvt.u64.u32 	%rd72, %r183;
	add.s64 	%rd73, %rd204, %rd72;
	ld.global.u8 	%rs124, [%rd73];
	add.s32 	%r136, %r35, %r183;
	ld.shared.u8 	%rs125, [%r136];
	xor.b16  	%rs126, %rs125, %rs124;
	st.shared.u8 	[%r136], %rs126;
	ld.global.u8 	%rs127, [%rd73+1];
	ld.shared.u8 	%rs128, [%r136+1];
	xor.b16  	%rs129, %rs128, %rs127;
	st.shared.u8 	[%r136+1], %rs129;
	ld.global.u8 	%rs130, [%rd73+2];
	ld.shared.u8 	%rs131, [%r136+2];
	xor.b16  	%rs132, %rs131, %rs130;
	st.shared.u8 	[%r136+2], %rs132;
	ld.global.u8 	%rs133, [%rd73+3];
	ld.shared.u8 	%rs134, [%r136+3];
	xor.b16  	%rs135, %rs134, %rs133;
	st.shared.u8 	[%r136+3], %rs135;
	add.s32 	%r183, %r183, 4;
$L__BB0_13:
	ld.param.u32 	%r177, [_Z6KeccakPciP5INTER_param_1];
	and.b32  	%r26, %r177, 3;
	setp.eq.s32 	%p11, %r26, 0;
	@%p11 bra 	$L__BB0_17;
	setp.eq.s32 	%p12, %r26, 1;
	cvt.u64.u32 	%rd74, %r183;
	add.s64 	%rd7, %rd204, %rd74;
	ld.global.u8 	%rs136, [%rd7];
	add.s32 	%r27, %r35, %r183;
	ld.shared.u8 	%rs137, [%r27];
	xor.b16  	%rs138, %rs137, %rs136;
	st.shared.u8 	[%r27], %rs138;
	@%p12 bra 	$L__BB0_17;
	setp.eq.s32 	%p13, %r26, 2;
	ld.global.u8 	%rs139, [%rd7+1];
	ld.shared.u8 	%rs140, [%r27+1];
	xor.b16  	%rs141, %rs140, %rs139;
	st.shared.u8 	[%r27+1], %rs141;
	@%p13 bra 	$L__BB0_17;
	ld.global.u8 	%rs142, [%rd7+2];
	ld.shared.u8 	%rs143, [%r27+2];
	xor.b16  	%rs144, %rs143, %rs142;
	st.shared.u8 	[%r27+2], %rs144;
$L__BB0_17:
	add.s32 	%r139, %r35, %r179;
	ld.shared.u8 	%rs145, [%r139];
	xor.b16  	%rs146, %rs145, 6;
	st.shared.u8 	[%r139], %rs146;
	ld.shared.u8 	%rs147, [_ZZ6KeccakPciP5INTERE6iState+135];
	xor.b16  	%rs148, %rs147, 128;
	st.shared.u8 	[_ZZ6KeccakPciP5INTERE6iState+135], %rs148;
	bra.uni 	$L__BB0_19;
$L__BB0_18:
	ld.global.u64 	%rd19, [%rd204];
	ld.shared.u64 	%rd20, [_ZZ6KeccakPciP5INTERE6iState];
	xor.b64  	%rd21, %rd20, %rd19;
	st.shared.u64 	[_ZZ6KeccakPciP5INTERE6iState], %rd21;
	ld.global.u64 	%rd22, [%rd204+8];
	ld.shared.u64 	%rd23, [_ZZ6KeccakPciP5INTERE6iState+8];
	xor.b64  	%rd24, %rd23, %rd22;
	st.shared.u64 	[_ZZ6KeccakPciP5INTERE6iState+8], %rd24;
	ld.global.u64 	%rd25, [%rd204+16];
	ld.shared.u64 	%rd26, [_ZZ6KeccakPciP5INTERE6iState+16];
	xor.b64  	%rd27, %rd26, %rd25;
	st.shared.u64 	[_ZZ6KeccakPciP5INTERE6iState+16], %rd27;
	ld.global.u64 	%rd28, [%rd204+24];
	ld.shared.u64 	%rd29, [_ZZ6KeccakPciP5INTERE6iState+24];
	xor.b64  	%rd30, %rd29, %rd28;
	st.shared.u64 	[_ZZ6KeccakPciP5INTERE6iState+24], %rd30;
	ld.global.u64 	%rd31, [%rd204+32];
	ld.shared.u64 	%rd32, [_ZZ6KeccakPciP5INTERE6iState+32];
	xor.b64  	%rd33, %rd32, %rd31;
	st.shared.u64 	[_ZZ6KeccakPciP5INTERE6iState+32], %rd33;
	ld.global.u64 	%rd34, [%rd204+40];
	ld.shared.u64 	%rd35, [_ZZ6KeccakPciP5INTERE6iState+40];
	xor.b64  	%rd36, %rd35, %rd34;
	st.shared.u64 	[_ZZ6KeccakPciP5INTERE6iState+40], %rd36;
	ld.global.u64 	%rd37, [%rd204+48];
	ld.shared.u64 	%rd38, [_ZZ6KeccakPciP5INTERE6iState+48];
	xor.b64  	%rd39, %rd38, %rd37;
	st.shared.u64 	[_ZZ6KeccakPciP5INTERE6iState+48], %rd39;
	ld.global.u64 	%rd40, [%rd204+56];
	ld.shared.u64 	%rd41, [_ZZ6KeccakPciP5INTERE6iState+56];
	xor.b64  	%rd42, %rd41, %rd40;
	st.shared.u64 	[_ZZ6KeccakPciP5INTERE6iState+56], %rd42;
	ld.global.u64 	%rd43, [%rd204+64];
	ld.shared.u64 	%rd44, [_ZZ6KeccakPciP5INTERE6iState+64];
	xor.b64  	%rd45, %rd44, %rd43;
	st.shared.u64 	[_ZZ6KeccakPciP5INTERE6iState+64], %rd45;
	ld.global.u64 	%rd46, [%rd204+72];
	ld.shared.u64 	%rd47, [_ZZ6KeccakPciP5INTERE6iState+72];
	xor.b64  	%rd48, %rd47, %rd46;
	st.shared.u64 	[_ZZ6KeccakPciP5INTERE6iState+72], %rd48;
	ld.global.u64 	%rd49, [%rd204+80];
	ld.shared.u64 	%rd50, [_ZZ6KeccakPciP5INTERE6iState+80];
	xor.b64  	%rd51, %rd50, %rd49;
	st.shared.u64 	[_ZZ6KeccakPciP5INTERE6iState+80], %rd51;
	ld.global.u64 	%rd52, [%rd204+88];
	ld.shared.u64 	%rd53, [_ZZ6KeccakPciP5INTERE6iState+88];
	xor.b64  	%rd54, %rd53, %rd52;
	st.shared.u64 	[_ZZ6KeccakPciP5INTERE6iState+88], %rd54;
	ld.global.u64 	%rd55, [%rd204+96];
	ld.shared.u64 	%rd56, [_ZZ6KeccakPciP5INTERE6iState+96];
	xor.b64  	%rd57, %rd56, %rd55;
	st.shared.u64 	[_ZZ6KeccakPciP5INTERE6iState+96], %rd57;
	ld.global.u64 	%rd58, [%rd204+104];
	ld.shared.u64 	%rd59, [_ZZ6KeccakPciP5INTERE6iState+104];
	xor.b64  	%rd60, %rd59, %rd58;
	st.shared.u64 	[_ZZ6KeccakPciP5INTERE6iState+104], %rd60;
	ld.global.u64 	%rd61, [%rd204+112];
	ld.shared.u64 	%rd62, [_ZZ6KeccakPciP5INTERE6iState+112];
	xor.b64  	%rd63, %rd62, %rd61;
	st.shared.u64 	[_ZZ6KeccakPciP5INTERE6iState+112], %rd63;
	ld.global.u64 	%rd64, [%rd204+120];
	ld.shared.u64 	%rd65, [_ZZ6KeccakPciP5INTERE6iState+120];
	xor.b64  	%rd66, %rd65, %rd64;
	st.shared.u64 	[_ZZ6KeccakPciP5INTERE6iState+120], %rd66;
	ld.global.u64 	%rd67, [%rd204+128];
	ld.shared.u64 	%rd68, [_ZZ6KeccakPciP5INTERE6iState+128];
	xor.b64  	%rd69, %rd68, %rd67;
	st.shared.u64 	[_ZZ6KeccakPciP5INTERE6iState+128], %rd69;
	add.s64 	%rd204, %rd204, 136;
$L__BB0_19:
	mov.b32 	%r185, 0;
$L__BB0_20:
	ld.shared.u64 	%rd75, [%r4];
	ld.shared.u64 	%rd76, [%r4+40];
	xor.b64  	%rd77, %rd76, %rd75;
	ld.shared.u64 	%rd78, [%r4+80];
	xor.b64  	%rd79, %rd77, %rd78;
	ld.shared.u64 	%rd80, [%r4+120];
	xor.b64  	%rd81, %rd79, %rd80;
	ld.shared.u64 	%rd82, [%r4+160];
	xor.b64  	%rd83, %rd81, %rd82;
	st.shared.u64 	[%r5], %rd83;
	ld.shared.u64 	%rd84, [%r6];
	ld.shared.u64 	%rd85, [%r7];
	shl.b64 	%rd86, %rd85, 1;
	shr.u64 	%rd87, %rd85, 63;
	ld.shared.u64 	%rd88, [%r8];
	xor.b64  	%rd89, %rd87, %rd84;
	xor.b64  	%rd90, %rd89, %rd86;
	xor.b64  	%rd91, %rd90, %rd88;
	st.shared.u64 	[%r8], %rd91;
	ld.shared.u64 	%rd92, [%r9];
	cvt.u32.u64 	%r141, %rd2;
	shl.b64 	%rd93, %rd92, %r141;
	sub.s32 	%r142, 64, %r141;
	shr.u64 	%rd94, %rd92, %r142;
	xor.b64  	%rd95, %rd94, %rd93;
	st.shared.u64 	[%r8], %rd95;
	ld.shared.u64 	%rd96, [%r10];
	not.b64 	%rd97, %rd96;
	ld.shared.u64 	%rd98, [%r11];
	and.b64  	%rd99, %rd98, %rd97;
	xor.b64  	%rd100, %rd95, %rd99;
	st.shared.u64 	[%r8], %rd100;
	mul.wide.u32 	%rd101, %r185, 8;
	mov.u64 	%rd102, iota;
	add.s64 	%rd103, %rd102, %rd101;
	ld.const.u64 	%rd104, [%rd103];
	ld.shared.u64 	%rd105, [_ZZ6KeccakPciP5INTERE6iState];
	xor.b64  	%rd106, %rd105, %rd104;
	st.shared.u64 	[_ZZ6KeccakPciP5INTERE6iState], %rd106;
	ld.shared.u64 	%rd107, [%r4];
	ld.shared.u64 	%rd108, [%r4+40];
	xor.b64  	%rd109, %rd108, %rd107;
	ld.shared.u64 	%rd110, [%r4+80];
	xor.b64  	%rd111, %rd109, %rd110;
	ld.shared.u64 	%rd112, [%r4+120];
	xor.b64  	%rd113, %rd111, %rd112;
	ld.shared.u64 	%rd114, [%r4+160];
	xor.b64  	%rd115, %rd113, %rd114;
	st.shared.u64 	[%r5], %rd115;
	ld.shared.u64 	%rd116, [%r6];
	ld.shared.u64 	%rd117, [%r7];
	shl.b64 	%rd118, %rd117, 1;
	shr.u64 	%rd119, %rd117, 63;
	ld.shared.u64 	%rd120, [%r8];
	xor.b64  	%rd121, %rd119, %rd116;
	xor.b64  	%rd122, %rd121, %rd118;
	xor.b64  	%rd123, %rd122, %rd120;
	st.shared.u64 	[%r8], %rd123;
	ld.shared.u64 	%rd124, [%r9];
	shl.b64 	%rd125, %rd124, %r141;
	shr.u64 	%rd126, %rd124, %r142;
	xor.b64  	%rd127, %rd126, %rd125;
	st.shared.u64 	[%r8], %rd127;
	ld.shared.u64 	%rd128, [%r10];
	not.b64 	%rd129, %rd128;
	ld.shared.u64 	%rd130, [%r11];
	and.b64  	%rd131, %rd130, %rd129;
	xor.b64  	%rd132, %rd127, %rd131;
	st.shared.u64 	[%r8], %rd132;
	ld.const.u64 	%rd133, [%rd103+8];
	ld.shared.u64 	%rd134, [_ZZ6KeccakPciP5INTERE6iState];
	xor.b64  	%rd135, %rd134, %rd133;
	st.shared.u64 	[_ZZ6KeccakPciP5INTERE6iState], %rd135;
	ld.shared.u64 	%rd136, [%r4];
	ld.shared.u64 	%rd137, [%r4+40];
	xor.b64  	%rd138, %rd137, %rd136;
	ld.shared.u64 	%rd139, [%r4+80];
	xor.b64  	%rd140, %rd138, %rd139;
	ld.shared.u64 	%rd141, [%r4+120];
	xor.b64  	%rd142, %rd140, %rd141;
	ld.shared.u64 	%rd143, [%r4+160];
	xor.b64  	%rd144, %rd142, %rd143;
	st.shared.u64 	[%r5], %rd144;
	ld.shared.u64 	%rd145, [%r6];
	ld.shared.u64 	%rd146, [%r7];
	shl.b64 	%rd147, %rd146, 1;
	shr.u64 	%rd148, %rd146, 63;
	ld.shared.u64 	%rd149, [%r8];
	xor.b64  	%rd150, %rd148, %rd145;
	xor.b64  	%rd151, %rd150, %rd147;
	xor.b64  	%rd152, %rd151, %rd149;
	st.shared.u64 	[%r8], %rd152;
	ld.shared.u64 	%rd153, [%r9];
	shl.b64 	%rd154, %rd153, %r141;
	shr.u64 	%rd155, %rd153, %r142;
	xor.b64  	%rd156, %rd155, %rd154;
	st.shared.u64 	[%r8], %rd156;
	ld.shared.u64 	%rd157, [%r10];
	not.b64 	%rd158, %rd157;
	ld.shared.u64 	%rd159, [%r11];
	and.b64  	%rd160, %rd159, %rd158;
	xor.b64  	%rd161, %rd156, %rd160;
	st.shared.u64 	[%r8], %rd161;
	ld.const.u64 	%rd162, [%rd103+16];
	ld.shared.u64 	%rd163, [_ZZ6KeccakPciP5INTERE6iState];
	xor.b64  	%rd164, %rd163, %rd162;
	st.shared.u64 	[_ZZ6KeccakPciP5INTERE6iState], %rd164;
	ld.shared.u64 	%rd165, [%r4];
	ld.shared.u64 	%rd166, [%r4+40];
	xor.b64  	%rd167, %rd166, %rd165;
	ld.shared.u64 	%rd168, [%r4+80];
	xor.b64  	%rd169, %rd167, %rd168;
	ld.shared.u64 	%rd170, [%r4+120];
	xor.b64  	%rd171, %rd169, %rd170;
	ld.shared.u64 	%rd172, [%r4+160];
	xor.b64  	%rd173, %rd171, %rd172;
	st.shared.u64 	[%r5], %rd173;
	ld.shared.u64 	%rd174, [%r6];
	ld.shared.u64 	%rd175, [%r7];
	shl.b64 	%rd176, %rd175, 1;
	shr.u64 	%rd177, %rd175, 63;
	ld.shared.u64 	%rd178, [%r8];
	xor.b64  	%rd179, %rd177, %rd174;
	xor.b64  	%rd180, %rd179, %rd176;
	xor.b64  	%rd181, %rd180, %rd178;
	st.shared.u64 	[%r8], %rd181;
	ld.shared.u64 	%rd182, [%r9];
	shl.b64 	%rd183, %rd182, %r141;
	shr.u64 	%rd184, %rd182, %r142;
	xor.b64  	%rd185, %rd184, %rd183;
	st.shared.u64 	[%r8], %rd185;
	ld.shared.u64 	%rd186, [%r10];
	not.b64 	%rd187, %rd186;
	ld.shared.u64 	%rd188, [%r11];
	and.b64  	%rd189, %rd188, %rd187;
	xor.b64  	%rd190, %rd185, %rd189;
	st.shared.u64 	[%r8], %rd190;
	ld.const.u64 	%rd191, [%rd103+24];
	ld.shared.u64 	%rd192, [_ZZ6KeccakPciP5INTERE6iState];
	xor.b64  	%rd10, %rd192, %rd191;
	st.shared.u64 	[_ZZ6KeccakPciP5INTERE6iState], %rd10;
	add.s32 	%r185, %r185, 4;
	setp.ne.s32 	%p14, %r185, 24;
	@%p14 bra 	$L__BB0_20;
	add.s32 	%r30, %r179, -136;
	setp.gt.u32 	%p15, %r179, 136;
	add.s32 	%r178, %r178, 1;
	add.s16 	%rs149, %rs149, 1;
	mov.u32 	%r179, %r30;
	@%p15 bra 	$L__BB0_3;
	cvt.u16.u64 	%rs157, %rd10;
	shr.u64 	%rd193, %rd10, 8;
	cvt.u16.u64 	%rs156, %rd193;
	shr.u64 	%rd194, %rd10, 16;
	cvt.u16.u64 	%rs155, %rd194;
	shr.u64 	%rd195, %rd10, 24;
	cvt.u16.u64 	%rs154, %rd195;
	shr.u64 	%rd196, %rd10, 32;
	cvt.u16.u64 	%rs153, %rd196;
	shr.u64 	%rd197, %rd10, 40;
	cvt.u16.u64 	%rs152, %rd197;
	shr.u64 	%rd198, %rd10, 48;
	cvt.u16.u64 	%rs151, %rd198;
	shr.u64 	%rd199, %rd10, 56;
	cvt.u16.u64 	%rs150, %rd199;
$L__BB0_23:
	ld.param.u64 	%rd201, [_Z6KeccakPciP5INTER_param_2];
	cvta.to.global.u64 	%rd200, %rd201;
	st.global.u8 	[%rd200], %rs157;
	st.global.u8 	[%rd200+1], %rs156;
	st.global.u8 	[%rd200+2], %rs155;
	st.global.u8 	[%rd200+3], %rs154;
	st.global.u8 	[%rd200+4], %rs153;
	st.global.u8 	[%rd200+5], %rs152;
	st.global.u8 	[%rd200+6], %rs151;
	st.global.u8 	[%rd200+7], %rs150;
	ld.shared.v2.b32 	{%r143, %r144}, [_ZZ6KeccakPciP5INTERE6iState+8];
	bfe.u32 	%r145, %r144, 24, 8;
	bfe.u32 	%r146, %r144, 16, 8;
	bfe.u32 	%r147, %r144, 8, 8;
	bfe.u32 	%r148, %r144, 0, 8;
	bfe.u32 	%r149, %r143, 24, 8;
	bfe.u32 	%r150, %r143, 16, 8;
	bfe.u32 	%r151, %r143, 8, 8;
	bfe.u32 	%r152, %r143, 0, 8;
	st.global.u8 	[%rd200+8], %r152;
	st.global.u8 	[%rd200+9], %r151;
	st.global.u8 	[%rd200+10], %r150;
	st.global.u8 	[%rd200+11], %r149;
	st.global.u8 	[%rd200+12], %r148;
	st.global.u8 	[%rd200+13], %r147;
	st.global.u8 	[%rd200+14], %r146;
	st.global.u8 	[%rd200+15], %r145;
	ld.shared.v2.b32 	{%r153, %r154}, [_ZZ6KeccakPciP5INTERE6iState+16];
	bfe.u32 	%r155, %r154, 24, 8;
	bfe.u32 	%r156, %r154, 16, 8;
	bfe.u32 	%r157, %r154, 8, 8;
	bfe.u32 	%r158, %r154, 0, 8;
	bfe.u32 	%r159, %r153, 24, 8;
	bfe.u32 	%r160, %r153, 16, 8;
	bfe.u32 	%r161, %r153, 8, 8;
	bfe.u32 	%r162, %r153, 0, 8;
	st.global.u8 	[%rd200+16], %r162;
	st.global.u8 	[%rd200+17], %r161;
	st.global.u8 	[%rd200+18], %r160;
	st.global.u8 	[%rd200+19], %r159;
	st.global.u8 	[%rd200+20], %r158;
	st.global.u8 	[%rd200+21], %r157;
	st.global.u8 	[%rd200+22], %r156;
	st.global.u8 	[%rd200+23], %r155;
	ld.shared.v2.b32 	{%r163, %r164}, [_ZZ6KeccakPciP5INTERE6iState+24];
	bfe.u32 	%r165, %r164, 24, 8;
	bfe.u32 	%r166, %r164, 16, 8;
	bfe.u32 	%r167, %r164, 8, 8;
	bfe.u32 	%r168, %r164, 0, 8;
	bfe.u32 	%r169, %r163, 24, 8;
	bfe.u32 	%r170, %r163, 16, 8;
	bfe.u32 	%r171, %r163, 8, 8;
	bfe.u32 	%r172, %r163, 0, 8;
	st.global.u8 	[%rd200+24], %r172;
	st.global.u8 	[%rd200+25], %r171;
	st.global.u8 	[%rd200+26], %r170;
	st.global.u8 	[%rd200+27], %r169;
	st.global.u8 	[%rd200+28], %r168;
	st.global.u8 	[%rd200+29], %r167;
	st.global.u8 	[%rd200+30], %r166;
	st.global.u8 	[%rd200+31], %r165;
	ret;

}


// ===== COMPILED SASS (sm_100) =====

	.target	sm_100

	.elftype	@"ET_EXEC"


//--------------------- .note.nv.tkinfo           --------------------------
	.section	.note.nv.tkinfo,"",@"SHT_NOTE"
	.sectionflags	@"SHF_NOTE_NV_TKINFO"
	.tkinfo
        /*0018*/ 	.word	0x00000002
        /*0030*/ 	.string	""
        /*0030*/ 	.string	"ptxas"
        /*0030*/ 	.string	"Cuda compilation tools, release 13.0, V13.0.88"
        /*0030*/ 	.string	"Build cuda_13.0.r13.0/compiler.36424714_0"
        /*0030*/ 	.string	"-arch sm_100 -m 64 "



//--------------------- .note.nv.cuinfo           --------------------------
	.section	.note.nv.cuinfo,"",@"SHT_NOTE"
	.sectionflags	@"SHF_NOTE_NV_CUINFO"
        /*0018*/ 	.short	0x0002
        /*001a*/ 	.short	0x0064
        /*001c*/ 	.short	0x0082
	.zero		2


//--------------------- .nv.info                  --------------------------
	.section	.nv.info,"",@"SHT_CUDA_INFO"
	.align	4


	//----- nvinfo : EIATTR_REGCOUNT
	.align		4
        /*0000*/ 	.byte	0x04, 0x2f
        /*0002*/ 	.short	(.L_4 - .L_3)
	.align		4
.L_3:
        /*0004*/ 	.word	index@(_Z6KeccakPciP5INTER)
        /*0008*/ 	.word	0x00000020


	//----- nvinfo : EIATTR_FRAME_SIZE
	.align		4
.L_4:
        /*000c*/ 	.byte	0x04, 0x11
        /*000e*/ 	.short	(.L_6 - .L_5)
	.align		4
.L_5:
        /*0010*/ 	.word	index@(_Z6KeccakPciP5INTER)
        /*0014*/ 	.word	0x00000000


	//----- nvinfo : EIATTR_MIN_STACK_SIZE
	.align		4
.L_6:
        /*0018*/ 	.byte	0x04, 0x12
        /*001a*/ 	.short	(.L_8 - .L_7)
	.align		4
.L_7:
        /*001c*/ 	.word	index@(_Z6KeccakPciP5INTER)
        /*0020*/ 	.word	0x00000000
.L_8:


//--------------------- .nv.compat                --------------------------
	.section	.nv.compat,"",@"SHT_CUDA_COMPAT_INFO"
	.align	4
        /*0000*/ 	.byte	0x02, 0x09, 0x00, 0x00, 0x02, 0x02, 0x01, 0x00, 0x02, 0x05, 0x05, 0x00, 0x03, 0x07, 0x01, 0x01
        /*0010*/ 	.byte	0x02, 0x03, 0x00, 0x00, 0x02, 0x06, 0x01, 0x00, 0x04, 0x0b, 0x08, 0x00, 0x09, 0x00, 0x00, 0x00
        /*0020*/ 	.byte	0x00, 0x00, 0x00, 0x00


//--------------------- .nv.info._Z6KeccakPciP5INTER --------------------------
	.section	.nv.info._Z6KeccakPciP5INTER,"",@"SHT_CUDA_INFO"
	.sectionflags	@""
	.align	4


	//----- nvinfo : EIATTR_CUDA_API_VERSION
	.align		4
        /*0000*/ 	.byte	0x04, 0x37
        /*0002*/ 	.short	(.L_10 - .L_9)
.L_9:
        /*0004*/ 	.word	0x00000082


	//----- nvinfo : EIATTR_KPARAM_INFO
	.align		4
.L_10:
        /*0008*/ 	.byte	0x04, 0x17
        /*000a*/ 	.short	(.L_12 - .L_11)
.L_11:
        /*000c*/ 	.word	0x00000000
        /*0010*/ 	.short	0x0002
        /*0012*/ 	.short	0x0010
        /*0014*/ 	.byte	0x00, 0xf5, 0x21, 0x00


	//----- nvinfo : EIATTR_KPARAM_INFO
	.align		4
.L_12:
        /*0018*/ 	.byte	0x04, 0x17
        /*001a*/ 	.short	(.L_14 - .L_13)
.L_13:
        /*001c*/ 	.word	0x00000000
        /*0020*/ 	.short	0x0001
        /*0022*/ 	.short	0x0008
        /*0024*/ 	.byte	0x00, 0xf0, 0x11, 0x00


	//----- nvinfo : EIATTR_KPARAM_INFO
	.align		4
.L_14:
        /*0028*/ 	.byte	0x04, 0x17
        /*002a*/ 	.short	(.L_16 - .L_15)
.L_15:
        /*002c*/ 	.word	0x00000000
        /*0030*/ 	.short	0x0000
        /*0032*/ 	.short	0x0000
        /*0034*/ 	.byte	0x00, 0xf5, 0x21, 0x00


	//----- nvinfo : EIATTR_SPARSE_MMA_MASK
	.align		4
.L_16:
        /*0038*/ 	.byte	0x03, 0x50
        /*003a*/ 	.short	0x0000


	//----- nvinfo : EIATTR_MAXREG_COUNT
	.align		4
        /*003c*/ 	.byte	0x03, 0x1b
        /*003e*/ 	.short	0x00ff


	//----- nvinfo : EIATTR_MERCURY_ISA_VERSION
	.align		4
        /*0040*/ 	.byte	0x03, 0x5f
        /*0042*/ 	.short	0x0101


	//----- nvinfo : EIATTR_VRC_CTA_INIT_COUNT
	.align		4
        /*0044*/ 	.byte	0x02, 0x4a
	.zero		1
	.zero		1


	//----- nvinfo : EIATTR_EXIT_INSTR_OFFSETS
	.align		4
        /*0048*/ 	.byte	0x04, 0x1c
        /*004a*/ 	.short	(.L_18 - .L_17)


	//   ....[0]....
.L_17:
        /*004c*/ 	.word	0x00002660


	//----- nvinfo : EIATTR_CBANK_PARAM_SIZE
	.align		4
.L_18:
        /*0050*/ 	.byte	0x03, 0x19
        /*0052*/ 	.short	0x0018


	//----- nvinfo : EIATTR_PARAM_CBANK
	.align		4
        /*0054*/ 	.byte	0x04, 0x0a
        /*0056*/ 	.short	(.L_20 - .L_19)
	.align		4
.L_19:
        /*0058*/ 	.word	index@(.nv.constant0._Z6KeccakPciP5INTER)
        /*005c*/ 	.short	0x0380
        /*005e*/ 	.short	0x0018


	//----- nvinfo : EIATTR_SW_WAR
	.align		4
.L_20:
        /*0060*/ 	.byte	0x04, 0x36
        /*0062*/ 	.short	(.L_22 - .L_21)
.L_21:
        /*0064*/ 	.word	0x00000008
.L_22:


//--------------------- .nv.callgraph             --------------------------
	.section	.nv.callgraph,"",@"SHT_CUDA_CALLGRAPH"
	.align	4
	.sectionentsize	8
	.align		4
        /*0000*/ 	.word	0x00000000
	.align		4
        /*0004*/ 	.word	0xffffffff
	.align		4
        /*0008*/ 	.word	0x00000000
	.align		4
        /*000c*/ 	.word	0xfffffffe
	.align		4
        /*0010*/ 	.word	0x00000000
	.align		4
        /*0014*/ 	.word	0xfffffffd
	.align		4
        /*0018*/ 	.word	0x00000000
	.align		4
        /*001c*/ 	.word	0xfffffffc


//--------------------- .nv.constant3             --------------------------
	.section	.nv.constant3,"a",@progbits
	.align	8
.nv.constant3:
	.type		rho,@object
	.size		rho,(pi - rho)
rho:
        /*0000*/ 	.byte	0x00, 0x01, 0x3e, 0x1c, 0x1b, 0x24, 0x2c, 0x06, 0x37, 0x14, 0x03, 0x0a, 0x2b, 0x19, 0x27, 0x29
        /*0010*/ 	.byte	0x2d, 0x0f, 0x15, 0x08, 0x12, 0x02, 0x3d, 0x38, 0x0e
	.type		pi,@object
	.size		pi,(.L_1 - pi)
pi:
        /*0019*/ 	.byte	0x00, 0x06, 0x0c, 0x12, 0x18, 0x03, 0x09, 0x0a, 0x10, 0x16, 0x01, 0x07, 0x0d, 0x13, 0x14, 0x04
        /*0029*/ 	.byte	0x05, 0x0b, 0x11, 0x17, 0x02, 0x08, 0x0e, 0x0f, 0x15
.L_1:
	.zero		6
	.type		iota,@object
	.size		iota,(.L_2 - iota)
iota:
        /*0038*/ 	.byte	0x01, 0x00, 0x00, 0x00, 0x00, 0x00, 0x00, 0x00, 0x82, 0x80, 0x00, 0x00, 0x00, 0x00, 0x00, 0x00
        /* <DEDUP_REMOVED lines=11> */
.L_2:


//--------------------- .text._Z6KeccakPciP5INTER --------------------------
	.section	.text._Z6KeccakPciP5INTER,"ax",@progbits
	.align	128
        .global         _Z6KeccakPciP5INTER
        .type           _Z6KeccakPciP5INTER,@function
        .size           _Z6KeccakPciP5INTER,(.L_x_12 - _Z6KeccakPciP5INTER)
        .other          _Z6KeccakPciP5INTER,@"STO_CUDA_ENTRY STV_DEFAULT"
_Z6KeccakPciP5INTER:
.text._Z6KeccakPciP5INTER:
[----:B------:R-:W-:Y:S01]  /*0000*/  LDC R1, c[0x0][0x37c] ;  /* 0x0000df00ff017b82 */ /* 0x000fe20000000800 */
[----:B------:R-:W0:Y:S07]  /*0010*/  S2R R6, SR_TID.X ;  /* 0x0000000000067919 */ /* 0x000e2e0000002100 */
[----:B------:R-:W1:Y:S01]  /*0020*/  S2UR UR6, SR_CgaCtaId ;  /* 0x00000000000679c3 */ /* 0x000e620000008800 */
[----:B------:R-:W2:Y:S01]  /*0030*/  LDCU UR4, c[0x0][0x360] ;  /* 0x00006c00ff0477ac */ /* 0x000ea20008000800 */
[----:B------:R-:W-:Y:S01]  /*0040*/  UMOV UR5, 0x400 ;  /* 0x0000040000057882 */ /* 0x000fe20000000000 */
[----:B------:R-:W3:Y:S01]  /*0050*/  LDCU UR7, c[0x0][0x388] ;  /* 0x00007100ff0777ac */ /* 0x000ee20008000800 */
[----:B------:R-:W4:Y:S01]  /*0060*/  LDCU.64 UR10, c[0x0][0x358] ;  /* 0x00006b00ff0a77ac */ /* 0x000f220008000a00 */
[----:B--2---:R-:W-:-:S02]  /*0070*/  ULOP3.LUT UR4, UR4, 0xff, URZ, 0xc0, !UPT ;  /* 0x000000ff04047892 */ /* 0x004fc4000f8ec0ff */
[----:B-1----:R-:W-:Y:S02]  /*0080*/  ULEA UR8, UR6, UR5, 0x18 ;  /* 0x0000000506087291 */ /* 0x002fe4000f8ec0ff */
[----:B---3--:R-:W-:Y:S01]  /*0090*/  UISETP.GT.AND UP0, UPT, UR7, URZ, UPT ;  /* 0x000000ff0700728c */ /* 0x008fe2000bf04270 */
[----:B0-----:R-:W-:-:S05]  /*00a0*/  LOP3.LUT R2, R6, 0xff, RZ, 0xc0, !PT ;  /* 0x000000ff06027812 */ /* 0x001fca00078ec0ff */
[----:B------:R-:W-:Y:S01]  /*00b0*/  VIADD R3, R2, UR8 ;  /* 0x0000000802037c36 */ /* 0x000fe20008000000 */
[----:B------:R0:W-:Y:S03]  /*00c0*/  STS.U8 [R2+UR8], RZ ;  /* 0x000000ff02007988 */ /* 0x0001e60008000008 */
        /* <DEDUP_REMOVED lines=11> */
[----:B------:R0:W-:Y:S04]  /*0180*/  STS.U8 [R9+UR4], RZ ;  /* 0x000000ff09007988 */ /* 0x0001e80008000004 */
[----:B------:R0:W-:Y:S01]  /*0190*/  STS.U8 [R4+UR4], RZ ;  /* 0x000000ff04007988 */ /* 0x0001e20008000004 */
[----:B----4-:R-:W-:Y:S05]  /*01a0*/  BRA.U UP0, `(.L_x_0) ;  /* 0x0000000100447547 */ /* 0x010fea000b800000 */
[----:B0-----:R-:W0:Y:S02]  /*01b0*/  LDS.64 R2, [UR8] ;  /* 0x00000008ff027984 */ /* 0x001e240008000a00 */
[C---:B0-----:R-:W-:Y:S02]  /*01c0*/  PRMT R0, R2.reuse, 0x7770, RZ ;  /* 0x0000777002007816 */ /* 0x041fe400000000ff */
[C---:B------:R-:W-:Y:S02]  /*01d0*/  PRMT R4, R2.reuse, 0x7771, RZ ;  /* 0x0000777102047816 */ /* 0x040fe400000000ff */
[----:B------:R-:W-:Y:S02]  /*01e0*/  PRMT R5, R2, 0x7772, RZ ;  /* 0x0000777202057816 */ /* 0x000fe400000000ff */
[C---:B------:R-:W-:Y:S02]  /*01f0*/  PRMT R6, R3.reuse, 0x7770, RZ ;  /* 0x0000777003067816 */ /* 0x040fe400000000ff */
[----:B------:R-:W-:-:S02]  /*0200*/  PRMT R7, R3, 0x7771, RZ ;  /* 0x0000777103077816 */ /* 0x000fc400000000ff */
[C---:B------:R-:W-:Y:S02]  /*0210*/  PRMT R8, R3.reuse, 0x7772, RZ ;  /* 0x0000777203087816 */ /* 0x040fe400000000ff */
[----:B------:R-:W-:Y:S02]  /*0220*/  PRMT R2, R2, 0x7773, RZ ;  /* 0x0000777302027816 */ /* 0x000fe400000000ff */
[----:B------:R-:W-:Y:S02]  /*0230*/  PRMT R3, R3, 0x7773, RZ ;  /* 0x0000777303037816 */ /* 0x000fe400000000ff */
[----:B------:R-:W-:Y:S02]  /*0240*/  PRMT R10, R4, 0x7610, R10 ;  /* 0x00007610040a7816 */ /* 0x000fe4000000000a */
[----:B------:R-:W-:Y:S02]  /*0250*/  PRMT R11, R5, 0x7610, R11 ;  /* 0x00007610050b7816 */ /* 0x000fe4000000000b */
[----:B------:R-:W-:-:S02]  /*0260*/  PRMT R12, R2, 0x7610, R12 ;  /* 0x00007610020c7816 */ /* 0x000fc4000000000c */
[----:B------:R-:W-:Y:S02]  /*0270*/  PRMT R13, R6, 0x7610, R13 ;  /* 0x00007610060d7816 */ /* 0x000fe4000000000d */
[----:B------:R-:W-:Y:S02]  /*0280*/  PRMT R14, R7, 0x7610, R14 ;  /* 0x00007610070e7816 */ /* 0x000fe4000000000e */
[----:B------:R-:W-:Y:S02]  /*0290*/  PRMT R15, R8, 0x7610, R15 ;  /* 0x00007610080f7816 */ /* 0x000fe4000000000f */
[----:B------:R-:W-:Y:S01]  /*02a0*/  PRMT R16, R3, 0x7610, R16 ;  /* 0x0000761003107816 */ /* 0x000fe20000000010 */
[----:B------:R-:W-:Y:S06]  /*02b0*/  BRA `(.L_x_1) ;  /* 0x0000001c00fc7947 */ /* 0x000fec0003800000 */
.L_x_0:
[C---:B0-----:R-:W-:Y:S01]  /*02c0*/  VIADD R8, R2.reuse, 0x1 ;  /* 0x0000000102087836 */ /* 0x041fe20000000000 */
[----:B------:R0:W1:Y:S01]  /*02d0*/  LDC.U8 R5, c[0x3][R2+0x19] ;  /* 0x00c0064002057b82 */ /* 0x0000620000000000 */
[C---:B------:R-:W-:Y:S01]  /*02e0*/  IMAD R0, R2.reuse, 0xcd, RZ ;  /* 0x000000cd02007824 */ /* 0x040fe200078e02ff */
[----:B------:R-:W2:Y:S01]  /*02f0*/  LDCU.64 UR12, c[0x0][0x380] ;  /* 0x00007000ff0c77ac */ /* 0x000ea20008000a00 */
[----:B------:R-:W-:Y:S02]  /*0300*/  VIADD R4, R2, 0x2 ;  /* 0x0000000202047836 */ /* 0x000fe40000000000 */
[----:B------:R-:W-:Y:S01]  /*0310*/  IMAD R7, R8, 0x3334, RZ ;  /* 0x0000333408077824 */ /* 0x000fe200078e02ff */
[----:B------:R-:W-:Y:S01]  /*0320*/  SHF.R.U32.HI R0, RZ, 0xa, R0 ;  /* 0x0000000aff007819 */ /* 0x000fe20000011600 */
[----:B------:R-:W-:Y:S01]  /*0330*/  IMAD R9, R4, 0x3334, RZ ;  /* 0x0000333404097824 */ /* 0x000fe200078e02ff */
[----:B------:R-:W-:Y:S02]  /*0340*/  UIADD3 UR5, UPT, UPT, UR5, 0xc8, URZ ;  /* 0x000000c805057890 */ /* 0x000fe4000fffe0ff */
[----:B------:R-:W-:Y:S01]  /*0350*/  SHF.R.U32.HI R7, RZ, 0x10, R7 ;  /* 0x00000010ff077819 */ /* 0x000fe20000011607 */
[----:B------:R-:W3:Y:S01]  /*0360*/  LDCU UR9, c[0x0][0x388] ;  /* 0x00007100ff0977ac */ /* 0x000ee20008000800 */
[----:B------:R-:W-:-:S02]  /*0370*/  PRMT R10, R0, 0x9910, RZ ;  /* 0x00009910000a7816 */ /* 0x000fc400000000ff */
[----:B------:R-:W-:Y:S01]  /*0380*/  SHF.R.U32.HI R0, RZ, 0x10, R9 ;  /* 0x00000010ff007819 */ /* 0x000fe20000011609 */
[----:B------:R-:W-:Y:S01]  /*0390*/  ULEA UR5, UR6, UR5, 0x18 ;  /* 0x0000000506057291 */ /* 0x000fe2000f8ec0ff */
[----:B------:R-:W-:Y:S01]  /*03a0*/  PRMT R9, R7, 0x9910, RZ ;  /* 0x0000991007097816 */ /* 0x000fe200000000ff */
[----:B------:R-:W-:Y:S01]  /*03b0*/  IMAD.MOV.U32 R7, RZ, RZ, R10 ;  /* 0x000000ffff077224 */ /* 0x000fe200078e000a */
[----:B------:R-:W-:Y:S01]  /*03c0*/  PRMT R10, R0, 0x9910, RZ ;  /* 0x00009910000a7816 */ /* 0x000fe200000000ff */
[----:B------:R-:W-:Y:S02]  /*03d0*/  UMOV UR4, URZ ;  /* 0x000000ff00047c82 */ /* 0x000fe40008000000 */
[----:B------:R-:W-:Y:S02]  /*03e0*/  IMAD R7, R7, 0x5, RZ ;  /* 0x0000000507077824 */ /* 0x000fe400078e02ff */
[----:B------:R-:W-:Y:S02]  /*03f0*/  IMAD R9, R9, 0x5, RZ ;  /* 0x0000000509097824 */ /* 0x000fe400078e02ff */
[----:B------:R-:W-:-:S02]  /*0400*/  IMAD.MOV R11, RZ, RZ, -R7 ;  /* 0x000000ffff0b7224 */ /* 0x000fc400078e0a07 */
[----:B------:R-:W-:Y:S02]  /*0410*/  IMAD R7, R10, 0x5, RZ ;  /* 0x000000050a077824 */ /* 0x000fe400078e02ff */
[----:B------:R-:W-:Y:S01]  /*0420*/  IMAD.MOV R10, RZ, RZ, -R9 ;  /* 0x000000ffff0a7224 */ /* 0x000fe200078e0a09 */
[----:B------:R-:W-:Y:S01]  /*0430*/  PRMT R9, R11, 0x7710, RZ ;  /* 0x000077100b097816 */ /* 0x000fe200000000ff */
[----:B------:R-:W-:-:S03]  /*0440*/  IMAD.MOV R11, RZ, RZ, -R7 ;  /* 0x000000ffff0b7224 */ /* 0x000fc600078e0a07 */
[----:B------:R-:W-:Y:S01]  /*0450*/  PRMT R7, R10, 0x7710, RZ ;  /* 0x000077100a077816 */ /* 0x000fe200000000ff */
[----:B------:R-:W-:Y:S01]  /*0460*/  IMAD.IADD R6, R9, 0x1, R6 ;  /* 0x0000000109067824 */ /* 0x000fe200078e0206 */
[----:B------:R-:W-:-:S03]  /*0470*/  PRMT R9, R11, 0x7710, RZ ;  /* 0x000077100b097816 */ /* 0x000fc600000000ff */
[----:B------:R-:W-:Y:S01]  /*0480*/  IMAD.IADD R8, R8, 0x1, R7 ;  /* 0x0000000108087824 */ /* 0x000fe200078e0207 */
[----:B------:R-:W-:Y:S01]  /*0490*/  LOP3.LUT R7, R6, 0xff, RZ, 0xc0, !PT ;  /* 0x000000ff06077812 */ /* 0x000fe200078ec0ff */
[----:B------:R-:W-:Y:S01]  /*04a0*/  IMAD.IADD R4, R4, 0x1, R9 ;  /* 0x0000000104047824 */ /* 0x000fe200078e0209 */
[----:B------:R-:W-:Y:S01]  /*04b0*/  LOP3.LUT P0, R25, R6, 0xff, RZ, 0xc0, !PT ;  /* 0x000000ff06197812 */ /* 0x000fe2000780c0ff */
[----:B--2---:R-:W-:Y:S01]  /*04c0*/  IMAD.U32 R6, RZ, RZ, UR12 ;  /* 0x0000000cff067e24 */ /* 0x004fe2000f8e00ff */
[----:B------:R-:W-:Y:S01]  /*04d0*/  LOP3.LUT R8, R8, 0xffff, RZ, 0xc0, !PT ;  /* 0x0000ffff08087812 */ /* 0x000fe200078ec0ff */
[----:B------:R-:W-:Y:S01]  /*04e0*/  IMAD.IADD R9, R2, 0x1, -R7 ;  /* 0x0000000102097824 */ /* 0x000fe200078e0a07 */
[----:B------:R-:W-:Y:S01]  /*04f0*/  LOP3.LUT R4, R4, 0xffff, RZ, 0xc0, !PT ;  /* 0x0000ffff04047812 */ /* 0x000fe200078ec0ff */
[----:B0-----:R-:W-:Y:S01]  /*0500*/  IMAD R2, R2, 0x7, R3 ;  /* 0x0000000702027824 */ /* 0x001fe200078e0203 */
[----:B------:R-:W-:Y:S01]  /*0510*/  ISETP.NE.AND P1, PT, R25, 0x4, PT ;  /* 0x000000041900780c */ /* 0x000fe20003f25270 */
[----:B------:R-:W-:Y:S01]  /*0520*/  IMAD.IADD R28, R8, 0x1, R9 ;  /* 0x00000001081c7824 */ /* 0x000fe200078e0209 */
[----:B-1----:R0:W1:Y:S01]  /*0530*/  LDC.U8 R0, c[0x3][R5] ;  /* 0x00c0000005007b82 */ /* 0x0020620000000000 */
[----:B------:R-:W-:Y:S01]  /*0540*/  IMAD.IADD R9, R9, 0x1, R4 ;  /* 0x0000000109097824 */ /* 0x000fe200078e0204 */
[----:B------:R-:W-:Y:S01]  /*0550*/  LEA R24, R25, UR8, 0x3 ;  /* 0x0000000819187c11 */ /* 0x000fe2000f8e18ff */
[C---:B------:R-:W-:Y:S01]  /*0560*/  VIADD R4, R7.reuse, 0xffffffff ;  /* 0xffffffff07047836 */ /* 0x040fe20000000000 */
[----:B------:R-:W-:Y:S01]  /*0570*/  PRMT R3, RZ, 0x7610, R3 ;  /* 0x00007610ff037816 */ /* 0x000fe20000000003 */
[----:B------:R-:W-:Y:S01]  /*0580*/  VIADD R8, R7, 0x1 ;  /* 0x0000000107087836 */ /* 0x000fe20000000000 */
[----:B------:R-:W-:Y:S01]  /*0590*/  LEA R25, R25, UR5, 0x3 ;  /* 0x0000000519197c11 */ /* 0x000fe2000f8e18ff */
[----:B------:R-:W-:Y:S01]  /*05a0*/  IMAD.U32 R7, RZ, RZ, UR13 ;  /* 0x0000000dff077e24 */ /* 0x000fe2000f8e00ff */
[----:B------:R-:W-:-:S02]  /*05b0*/  SEL R4, R4, 0x4, P0 ;  /* 0x0000000404047807 */ /* 0x000fc40000000000 */
[----:B------:R-:W-:Y:S02]  /*05c0*/  SEL R8, R8, RZ, P1 ;  /* 0x000000ff08087207 */ /* 0x000fe40000800000 */
[----:B------:R-:W-:Y:S02]  /*05d0*/  LEA R26, R4, UR5, 0x3 ;  /* 0x00000005041a7c11 */ /* 0x000fe4000f8e18ff */
[----:B0-----:R-:W-:Y:S02]  /*05e0*/  LEA R5, R5, UR8, 0x3 ;  /* 0x0000000805057c11 */ /* 0x001fe4000f8e18ff */
[----:B------:R-:W-:Y:S02]  /*05f0*/  LEA R27, R8, UR5, 0x3 ;  /* 0x00000005081b7c11 */ /* 0x000fe4000f8e18ff */
[----:B------:R-:W-:Y:S02]  /*0600*/  LEA R28, R28, UR8, 0x3 ;  /* 0x000000081c1c7c11 */ /* 0x000fe4000f8e18ff */
[----:B---3--:R-:W-:-:S07]  /*0610*/  LEA R4, R9, UR8, 0x3 ;  /* 0x0000000809047c11 */ /* 0x008fce000f8e18ff */
.L_x_10:
[----:B------:R-:W-:-:S09]  /*0620*/  UISETP.GT.U32.AND UP0, UPT, UR9, 0x87, UPT ;  /* 0x000000870900788c */ /* 0x000fd2000bf04070 */
[----:B-1----:R-:W-:Y:S05]  /*0630*/  BRA.U UP0, `(.L_x_2) ;  /* 0x0000000900f87547 */ /* 0x002fea000b800000 */
[----:B------:R-:W0:Y:S01]  /*0640*/  LDCU UR6, c[0x0][0x388] ;  /* 0x00007100ff0677ac */ /* 0x000e220008000800 */
[----:B------:R-:W-:Y:S01]  /*0650*/  IMAD.MOV.U32 R11, RZ, RZ, RZ ;  /* 0x000000ffff0b7224 */ /* 0x000fe200078e00ff */
[----:B0-----:R-:W-:-:S04]  /*0660*/  UIMAD UR5, UR4, -0x88, UR6 ;  /* 0xffffff78040578a4 */ /* 0x001fc8000f8e0206 */
[----:B------:R-:W-:-:S04]  /*0670*/  UIADD3 UR5, UPT, UPT, UR5, -0x1, URZ ;  /* 0xffffffff05057890 */ /* 0x000fc8000fffe0ff */
[----:B------:R-:W-:-:S09]  /*0680*/  UISETP.GE.U32.AND UP0, UPT, UR5, 0xf, UPT ;  /* 0x0000000f0500788c */ /* 0x000fd2000bf06070 */
[----:B------:R-:W-:Y:S05]  /*0690*/  BRA.U !UP0, `(.L_x_3) ;  /* 0x0000000508407547 */ /* 0x000fea000b800000 */
[----:B------:R-:W-:Y:S01]  /*06a0*/  ULOP3.LUT UR5, UR9, 0xffff, URZ, 0xc0, !UPT ;  /* 0x0000ffff09057892 */ /* 0x000fe2000f8ec0ff */
[----:B------:R-:W-:Y:S01]  /*06b0*/  IADD3 R8, P0, PT, R6, 0x7, RZ ;  /* 0x0000000706087810 */ /* 0x000fe20007f1e0ff */
[----:B------:R-:W-:Y:S02]  /*06c0*/  UIADD3 UR7, UPT, UPT, UR8, 0x8, URZ ;  /* 0x0000000808077890 */ /* 0x000fe4000fffe0ff */
[----:B------:R-:W-:Y:S02]  /*06d0*/  USHF.R.U32.HI UR5, URZ, 0x4, UR5 ;  /* 0x00000004ff057899 */ /* 0x000fe40008011605 */
[----:B------:R-:W-:Y:S01]  /*06e0*/  IMAD.X R9, RZ, RZ, R7, P0 ;  /* 0x000000ffff097224 */ /* 0x000fe200000e0607 */
[----:B------:R-:W-:Y:S02]  /*06f0*/  ULOP3.LUT UR12, UR9, 0xf0, URZ, 0xc0, !UPT ;  /* 0x000000f0090c7892 */ /* 0x000fe4000f8ec0ff */
[----:B------:R-:W-:-:S04]  /*0700*/  USHF.L.U32 UR5, UR5, 0x4, URZ ;  /* 0x0000000405057899 */ /* 0x000fc800080006ff */
[----:B------:R-:W-:-:S04]  /*0710*/  ULOP3.LUT UR5, UR5, 0xf0, URZ, 0xe2, !UPT ;  /* 0x000000f005057892 */ /* 0x000fc8000f8ee2ff */
[----:B------:R-:W-:-:S12]  /*0720*/  UIADD3 UR5, UPT, UPT, -UR5, URZ, URZ ;  /* 0x000000ff05057290 */ /* 0x000fd8000fffe1ff */
.L_x_4:
[----:B------:R-:W2:Y:S04]  /*0730*/  LDG.E.U8 R17, desc[UR10][R8.64] ;  /* 0x0000000a08117981 */ /* 0x000ea8000c1e1100 */
[----:B------:R-:W3:Y:S04]  /*0740*/  LDG.E.U8 R16, desc[UR10][R8.64+-0x1] ;  /* 0xffffff0a08107981 */ /* 0x000ee8000c1e1100 */
[----:B------:R-:W4:Y:S04]  /*0750*/  LDG.E.U8 R14, desc[UR10][R8.64+-0x2] ;  /* 0xfffffe0a080e7981 */ /* 0x000f28000c1e1100 */
[----:B0-----:R-:W5:Y:S04]  /*0760*/  LDG.E.U8 R13, desc[UR10][R8.64+-0x3] ;  /* 0xfffffd0a080d7981 */ /* 0x001f68000c1e1100 */
[----:B------:R-:W5:Y:S04]  /*0770*/  LDG.E.U8 R21, desc[UR10][R8.64+-0x4] ;  /* 0xfffffc0a08157981 */ /* 0x000f68000c1e1100 */
[----:B------:R-:W5:Y:S04]  /*0780*/  LDG.E.U8 R20, desc[UR10][R8.64+-0x5] ;  /* 0xfffffb0a08147981 */ /* 0x000f68000c1e1100 */
[----:B------:R-:W0:Y:S04]  /*0790*/  LDS.64 R10, [UR7+-0x8] ;  /* 0xfffff807ff0a7984 */ /* 0x000e280008000a00 */
[----:B------:R-:W5:Y:S04]  /*07a0*/  LDG.E.U8 R19, desc[UR10][R8.64+-0x6] ;  /* 0xfffffa0a08137981 */ /* 0x000f68000c1e1100 */
[----:B------:R-:W5:Y:S01]  /*07b0*/  LDG.E.U8 R18, desc[UR10][R8.64+-0x7] ;  /* 0xfffff90a08127981 */ /* 0x000f62000c1e1100 */
[----:B0-----:R-:W-:-:S02]  /*07c0*/  PRMT R12, R11, 0x7773, RZ ;  /* 0x000077730b0c7816 */ /* 0x001fc400000000ff */
[----:B------:R-:W-:Y:S02]  /*07d0*/  PRMT R15, R11, 0x7772, RZ ;  /* 0x000077720b0f7816 */ /* 0x000fe400000000ff */
[----:B--2---:R-:W-:Y:S02]  /*07e0*/  LOP3.LUT R12, R12, 0xffff, R17, 0x48, !PT ;  /* 0x0000ffff0c0c7812 */ /* 0x004fe400078e4811 */
[----:B------:R-:W2:Y:S01]  /*07f0*/  LDG.E.U8 R17, desc[UR10][R8.64+0x7] ;  /* 0x0000070a08117981 */ /* 0x000ea2000c1e1100 */
[----:B---3--:R-:W-:-:S03]  /*0800*/  LOP3.LUT R15, R15, 0xffff, R16, 0x48, !PT ;  /* 0x0000ffff0f0f7812 */ /* 0x008fc600078e4810 */
[----:B------:R-:W3:Y:S01]  /*0810*/  LDG.E.U8 R16, desc[UR10][R8.64+0x8] ;  /* 0x0000080a08107981 */ /* 0x000ee2000c1e1100 */
[----:B------:R-:W-:Y:S02]  /*0820*/  PRMT R12, R15, 0x3340, R12 ;  /* 0x000033400f0c7816 */ /* 0x000fe4000000000c */
[----:B------:R-:W-:-:S04]  /*0830*/  PRMT R15, R11, 0x7771, RZ ;  /* 0x000077710b0f7816 */ /* 0x000fc800000000ff */
[----:B----4-:R-:W-:Y:S02]  /*0840*/  LOP3.LUT R22, R15, 0xffff, R14, 0x48, !PT ;  /* 0x0000ffff0f167812 */ /* 0x010fe400078e480e */
[----:B------:R-:W-:Y:S01]  /*0850*/  PRMT R14, R11, 0x7770, RZ ;  /* 0x000077700b0e7816 */ /* 0x000fe200000000ff */
[----:B------:R-:W4:Y:S03]  /*0860*/  LDG.E.U8 R15, desc[UR10][R8.64+0x6] ;  /* 0x0000060a080f7981 */ /* 0x000f26000c1e1100 */
[----:B-----5:R-:W-:Y:S02]  /*0870*/  LOP3.LUT R13, R14, 0xffff, R13, 0x48, !PT ;  /* 0x0000ffff0e0d7812 */ /* 0x020fe400078e480d */
[----:B------:R-:W5:Y:S01]  /*0880*/  LDG.E.U8 R14, desc[UR10][R8.64+0x5] ;  /* 0x0000050a080e7981 */ /* 0x000f62000c1e1100 */
[----:B------:R-:W-:Y:S02]  /*0890*/  PRMT R11, R10, 0x7772, RZ ;  /* 0x000077720a0b7816 */ /* 0x000fe400000000ff */
[----:B------:R-:W-:-:S02]  /*08a0*/  PRMT R13, R13, 0x3340, R22 ;  /* 0x000033400d0d7816 */ /* 0x000fc40000000016 */
[----:B------:R-:W-:Y:S02]  /*08b0*/  PRMT R22, R10, 0x7773, RZ ;  /* 0x000077730a167816 */ /* 0x000fe400000000ff */
[----:B------:R-:W-:Y:S02]  /*08c0*/  LOP3.LUT R20, R11, 0xffff, R20, 0x48, !PT ;  /* 0x0000ffff0b147812 */ /* 0x000fe400078e4814 */
[----:B------:R-:W-:Y:S02]  /*08d0*/  LOP3.LUT R21, R22, 0xffff, R21, 0x48, !PT ;  /* 0x0000ffff16157812 */ /* 0x000fe400078e4815 */
[C---:B------:R-:W-:Y:S02]  /*08e0*/  PRMT R22, R10.reuse, 0x7771, RZ ;  /* 0x000077710a167816 */ /* 0x040fe400000000ff */
[----:B------:R-:W-:Y:S02]  /*08f0*/  PRMT R11, R10, 0x7770, RZ ;  /* 0x000077700a0b7816 */ /* 0x000fe400000000ff */
[----:B------:R-:W-:-:S02]  /*0900*/  LOP3.LUT R19, R22, 0xffff, R19, 0x48, !PT ;  /* 0x0000ffff16137812 */ /* 0x000fc400078e4813 */
[----:B------:R-:W-:Y:S02]  /*0910*/  LOP3.LUT R22, R11, 0xffff, R18, 0x48, !PT ;  /* 0x0000ffff0b167812 */ /* 0x000fe400078e4812 */
[----:B------:R-:W0:Y:S01]  /*0920*/  LDS.64 R10, [UR7] ;  /* 0x00000007ff0a7984 */ /* 0x000e220008000a00 */
[----:B------:R-:W-:Y:S02]  /*0930*/  PRMT R18, R20, 0x3340, R21 ;  /* 0x0000334014127816 */ /* 0x000fe40000000015 */
[----:B------:R-:W-:Y:S02]  /*0940*/  PRMT R19, R22, 0x3340, R19 ;  /* 0x0000334016137816 */ /* 0x000fe40000000013 */
[C---:B0-----:R-:W-:Y:S02]  /*0950*/  PRMT R20, R11.reuse, 0x7772, RZ ;  /* 0x000077720b147816 */ /* 0x041fe400000000ff */
[C---:B------:R-:W-:Y:S02]  /*0960*/  PRMT R21, R11.reuse, 0x7773, RZ ;  /* 0x000077730b157816 */ /* 0x040fe400000000ff */
[----:B------:R-:W-:-:S02]  /*0970*/  PRMT R22, R11, 0x7771, RZ ;  /* 0x000077710b167816 */ /* 0x000fc400000000ff */
[----:B--2---:R-:W-:Y:S02]  /*0980*/  LOP3.LUT R17, R20, 0xffff, R17, 0x48, !PT ;  /* 0x0000ffff14117812 */ /* 0x004fe400078e4811 */
[----:B------:R-:W2:Y:S01]  /*0990*/  LDG.E.U8 R20, desc[UR10][R8.64+0x4] ;  /* 0x0000040a08147981 */ /* 0x000ea2000c1e1100 */
[----:B---3--:R-:W-:Y:S02]  /*09a0*/  LOP3.LUT R16, R21, 0xffff, R16, 0x48, !PT ;  /* 0x0000ffff15107812 */ /* 0x008fe400078e4810 */
[----:B------:R-:W-:Y:S02]  /*09b0*/  PRMT R21, R11, 0x7770, RZ ;  /* 0x000077700b157816 */ /* 0x000fe400000000ff */
[----:B------:R-:W-:Y:S01]  /*09c0*/  PRMT R16, R17, 0x3340, R16 ;  /* 0x0000334011107816 */ /* 0x000fe20000000010 */
[----:B------:R-:W3:Y:S04]  /*09d0*/  LDG.E.U8 R11, desc[UR10][R8.64+0x2] ;  /* 0x0000020a080b7981 */ /* 0x000ee8000c1e1100 */
[----:B------:R-:W3:Y:S01]  /*09e0*/  LDG.E.U8 R17, desc[UR10][R8.64+0x3] ;  /* 0x0000030a08117981 */ /* 0x000ee2000c1e1100 */
[----:B-----5:R-:W-:-:S03]  /*09f0*/  LOP3.LUT R14, R21, 0xffff, R14, 0x48, !PT ;  /* 0x0000ffff150e7812 */ /* 0x020fc600078e480e */
[----:B------:R0:W5:Y:S01]  /*0a00*/  LDG.E.U8 R21, desc[UR10][R8.64+0x1] ;  /* 0x0000010a08157981 */ /* 0x000162000c1e1100 */
[----:B----4-:R-:W-:Y:S02]  /*0a10*/  LOP3.LUT R15, R22, 0xffff, R15, 0x48, !PT ;  /* 0x0000ffff160f7812 */ /* 0x010fe400078e480f */
[C---:B------:R-:W-:Y:S01]  /*0a20*/  PRMT R22, R10.reuse, 0x7772, RZ ;  /* 0x000077720a167816 */ /* 0x040fe200000000ff */
[----:B------:R-:W-:Y:S01]  /*0a30*/  UIADD3 UR5, UPT, UPT, UR5, 0x10, URZ ;  /* 0x0000001005057890 */ /* 0x000fe2000fffe0ff */
[----:B------:R-:W-:-:S03]  /*0a40*/  PRMT R23, R10, 0x7773, RZ ;  /* 0x000077730a177816 */ /* 0x000fc600000000ff */
[----:B------:R-:W-:Y:S01]  /*0a50*/  UISETP.NE.AND UP0, UPT, UR5, URZ, UPT ;  /* 0x000000ff0500728c */ /* 0x000fe2000bf05270 */
[----:B------:R-:W-:Y:S02]  /*0a60*/  PRMT R15, R14, 0x3340, R15 ;  /* 0x000033400e0f7816 */ /* 0x000fe4000000000f */
[----:B0-----:R-:W-:-:S05]  /*0a70*/  IADD3 R8, P0, PT, R8, 0x10, RZ ;  /* 0x0000001008087810 */ /* 0x001fca0007f1e0ff */
[----:B------:R-:W-:Y:S01]  /*0a80*/  IMAD.X R9, RZ, RZ, R9, P0 ;  /* 0x000000ffff097224 */ /* 0x000fe200000e0609 */
[----:B--2---:R-:W-:Y:S02]  /*0a90*/  LOP3.LUT R20, R23, 0xffff, R20, 0x48, !PT ;  /* 0x0000ffff17147812 */ /* 0x004fe400078e4814 */
[----:B---3--:R-:W-:Y:S02]  /*0aa0*/  LOP3.LUT R17, R22, 0xffff, R17, 0x48, !PT ;  /* 0x0000ffff16117812 */ /* 0x008fe400078e4811 */
[C---:B------:R-:W-:Y:S02]  /*0ab0*/  PRMT R22, R10.reuse, 0x7771, RZ ;  /* 0x000077710a167816 */ /* 0x040fe400000000ff */
[----:B------:R-:W-:Y:S02]  /*0ac0*/  PRMT R10, R10, 0x7770, RZ ;  /* 0x000077700a0a7816 */ /* 0x000fe400000000ff */
[----:B------:R-:W-:Y:S02]  /*0ad0*/  LOP3.LUT R11, R22, 0xffff, R11, 0x48, !PT ;  /* 0x0000ffff160b7812 */ /* 0x000fe400078e480b */
[----:B-----5:R-:W-:-:S02]  /*0ae0*/  LOP3.LUT R10, R10, 0xffff, R21, 0x48, !PT ;  /* 0x0000ffff0a0a7812 */ /* 0x020fc400078e4815 */
[----:B------:R-:W-:Y:S02]  /*0af0*/  PRMT R17, R17, 0x3340, R20 ;  /* 0x0000334011117816 */ /* 0x000fe40000000014 */
[----:B------:R-:W-:Y:S02]  /*0b00*/  PRMT R14, R10, 0x3340, R11 ;  /* 0x000033400a0e7816 */ /* 0x000fe4000000000b */
[----:B------:R-:W-:Y:S02]  /*0b10*/  PRMT R11, R13, 0x5410, R12 ;  /* 0x000054100d0b7816 */ /* 0x000fe4000000000c */
[----:B------:R-:W-:Y:S02]  /*0b20*/  PRMT R10, R19, 0x5410, R18 ;  /* 0x00005410130a7816 */ /* 0x000fe40000000012 */
[----:B------:R-:W-:Y:S02]  /*0b30*/  PRMT R13, R15, 0x5410, R16 ;  /* 0x000054100f0d7816 */ /* 0x000fe40000000010 */
[----:B------:R-:W-:Y:S01]  /*0b40*/  PRMT R12, R14, 0x5410, R17 ;  /* 0x000054100e0c7816 */ /* 0x000fe20000000011 */
[----:B------:R0:W-:Y:S04]  /*0b50*/  STS.64 [UR7+-0x8], R10 ;  /* 0xfffff80aff007988 */ /* 0x0001e80008000a07 */
[----:B------:R0:W-:Y:S01]  /*0b60*/  STS.64 [UR7], R12 ;  /* 0x0000000cff007988 */ /* 0x0001e20008000a07 */
[----:B------:R-:W-:Y:S01]  /*0b70*/  UIADD3 UR7, UPT, UPT, UR7, 0x10, URZ ;  /* 0x0000001007077890 */ /* 0x000fe2000fffe0ff */
[----:B------:R-:W-:Y:S11]  /*0b80*/  BRA.U UP0, `(.L_x_4) ;  /* 0xfffffff900e87547 */ /* 0x000ff6000b83ffff */
[----:B0-----:R-:W-:-:S07]  /*0b90*/  IMAD.U32 R11, RZ, RZ, UR12 ;  /* 0x0000000cff0b7e24 */ /* 0x001fce000f8e00ff */
.L_x_3:
[----:B------:R-:W-:-:S09]  /*0ba0*/  ULOP3.LUT UP0, URZ, UR9, 0xf, URZ, 0xc0, !UPT ;  /* 0x0000000f09ff7892 */ /* 0x000fd2000f80c0ff */
[----:B------:R-:W-:Y:S05]  /*0bb0*/  BRA.U !UP0, `(.L_x_5) ;  /* 0x0000000508687547 */ /* 0x000fea000b800000 */
[----:B------:R-:W0:Y:S02]  /*0bc0*/  LDCU.U16 UR5, c[0x0][0x388] ;  /* 0x00007100ff0577ac */ /* 0x000e240008000400 */
[----:B0-----:R-:W-:-:S04]  /*0bd0*/  LEA R8, R3, UR5, 0x3 ;  /* 0x0000000503087c11 */ /* 0x001fc8000f8e18ff */
[----:B------:R-:W-:-:S04]  /*0be0*/  LOP3.LUT R8, R8, 0xf, RZ, 0xc0, !PT ;  /* 0x0000000f08087812 */ /* 0x000fc800078ec0ff */
[C---:B------:R-:W-:Y:S01]  /*0bf0*/  LOP3.LUT P0, RZ, R8.reuse, 0x7, RZ, 0xc0, !PT ;  /* 0x0000000708ff7812 */ /* 0x040fe2000780c0ff */
[----:B------:R-:W-:-:S05]  /*0c00*/  VIADD R9, R8, 0xffffffff ;  /* 0xffffffff08097836 */ /* 0x000fca0000000000 */
[----:B------:R-:W-:-:S13]  /*0c10*/  ISETP.GE.U32.AND P1, PT, R9, 0x7, PT ;  /* 0x000000070900780c */ /* 0x000fda0003f26070 */
[----:B------:R-:W-:Y:S05]  /*0c20*/  @!P1 BRA `(.L_x_6) ;  /* 0x00000000008c9947 */ /* 0x000fea0003800000 */
[----:B------:R-:W-:Y:S01]  /*0c30*/  IADD3 R8, P1, PT, R6, R11, RZ ;  /* 0x0000000b06087210 */ /* 0x000fe20007f3e0ff */
[----:B------:R-:W0:Y:S04]  /*0c40*/  LDS.U8 R17, [R11+UR8] ;  /* 0x000000080b117984 */ /* 0x000e280008000000 */
[----:B------:R-:W-:Y:S01]  /*0c50*/  IMAD.X R9, RZ, RZ, R7, P1 ;  /* 0x000000ffff097224 */ /* 0x000fe200008e0607 */
[----:B------:R-:W2:Y:S04]  /*0c60*/  LDS.U8 R19, [R11+UR8+0x1] ;  /* 0x000001080b137984 */ /* 0x000ea80008000000 */
[----:B------:R-:W0:Y:S04]  /*0c70*/  LDG.E.U8 R16, desc[UR10][R8.64] ;  /* 0x0000000a08107981 */ /* 0x000e28000c1e1100 */
[----:B------:R-:W2:Y:S04]  /*0c80*/  LDG.E.U8 R18, desc[UR10][R8.64+0x1] ;  /* 0x0000010a08127981 */ /* 0x000ea8000c1e1100 */
[----:B------:R-:W3:Y:S04]  /*0c90*/  LDG.E.U8 R20, desc[UR10][R8.64+0x2] ;  /* 0x0000020a08147981 */ /* 0x000ee8000c1e1100 */
[----:B------:R-:W4:Y:S04]  /*0ca0*/  LDG.E.U8 R14, desc[UR10][R8.64+0x3] ;  /* 0x0000030a080e7981 */ /* 0x000f28000c1e1100 */
[----:B------:R-:W5:Y:S04]  /*0cb0*/  LDG.E.U8 R10, desc[UR10][R8.64+0x4] ;  /* 0x0000040a080a7981 */ /* 0x000f68000c1e1100 */
[----:B------:R-:W4:Y:S04]  /*0cc0*/  LDG.E.U8 R13, desc[UR10][R8.64+0x5] ;  /* 0x0000050a080d7981 */ /* 0x000f28000c1e1100 */
[----:B------:R-:W5:Y:S04]  /*0cd0*/  LDG.E.U8 R12, desc[UR10][R8.64+0x6] ;  /* 0x0000060a080c7981 */ /* 0x000f68000c1e1100 */
[----:B------:R1:W5:Y:S04]  /*0ce0*/  LDG.E.U8 R15, desc[UR10][R8.64+0x7] ;  /* 0x0000070a080f7981 */ /* 0x000368000c1e1100 */
[----:B------:R-:W3:Y:S04]  /*0cf0*/  LDS.U8 R21, [R11+UR8+0x2] ;  /* 0x000002080b157984 */ /* 0x000ee80008000000 */
[----:B------:R-:W4:Y:S04]  /*0d00*/  LDS.U8 R22, [R11+UR8+0x5] ;  /* 0x000005080b167984 */ /* 0x000f280008000000 */
[----:B-1----:R-:W5:Y:S01]  /*0d10*/  LDS.U8 R8, [R11+UR8+0x7] ;  /* 0x000007080b087984 */ /* 0x002f620008000000 */
[----:B0-----:R-:W-:-:S03]  /*0d20*/  LOP3.LUT R16, R17, R16, RZ, 0x3c, !PT ;  /* 0x0000001011107212 */ /* 0x001fc600078e3cff */
[----:B------:R-:W0:Y:S01]  /*0d30*/  LDS.U8 R17, [R11+UR8+0x3] ;  /* 0x000003080b117984 */ /* 0x000e220008000000 */
[----:B--2---:R-:W-:-:S03]  /*0d40*/  LOP3.LUT R18, R19, R18, RZ, 0x3c, !PT ;  /* 0x0000001213127212 */ /* 0x004fc600078e3cff */
[----:B------:R-:W1:Y:S01]  /*0d50*/  LDS.U8 R19, [R11+UR8+0x4] ;  /* 0x000004080b137984 */ /* 0x000e620008000000 */
[----:B---3--:R-:W-:-:S03]  /*0d60*/  LOP3.LUT R20, R21, R20, RZ, 0x3c, !PT ;  /* 0x0000001415147212 */ /* 0x008fc600078e3cff */
[----:B------:R-:W2:Y:S04]  /*0d70*/  LDS.U8 R21, [R11+UR8+0x6] ;  /* 0x000006080b157984 */ /* 0x000ea80008000000 */
[----:B------:R-:W-:Y:S04]  /*0d80*/  STS.U8 [R11+UR8], R16 ;  /* 0x000000100b007988 */ /* 0x000fe80008000008 */
[----:B------:R-:W-:Y:S01]  /*0d90*/  STS.U8 [R11+UR8+0x1], R18 ;  /* 0x000001120b007988 */ /* 0x000fe20008000008 */
[----:B----4-:R-:W-:-:S03]  /*0da0*/  LOP3.LUT R22, R22, R13, RZ, 0x3c, !PT ;  /* 0x0000000d16167212 */ /* 0x010fc600078e3cff */
[----:B------:R-:W-:Y:S04]  /*0db0*/  STS.U8 [R11+UR8+0x2], R20 ;  /* 0x000002140b007988 */ /* 0x000fe80008000008 */
[----:B------:R-:W-:Y:S01]  /*0dc0*/  STS.U8 [R11+UR8+0x5], R22 ;  /* 0x000005160b007988 */ /* 0x000fe20008000008 */
[----:B-----5:R-:W-:-:S05]  /*0dd0*/  LOP3.LUT R8, R8, R15, RZ, 0x3c, !PT ;  /* 0x0000000f08087212 */ /* 0x020fca00078e3cff */
[----:B------:R-:W-:Y:S01]  /*0de0*/  STS.U8 [R11+UR8+0x7], R8 ;  /* 0x000007080b007988 */ /* 0x000fe20008000008 */
[----:B0-----:R-:W-:Y:S02]  /*0df0*/  LOP3.LUT R14, R17, R14, RZ, 0x3c, !PT ;  /* 0x0000000e110e7212 */ /* 0x001fe400078e3cff */
[----:B-1----:R-:W-:-:S03]  /*0e00*/  LOP3.LUT R10, R19, R10, RZ, 0x3c, !PT ;  /* 0x0000000a130a7212 */ /* 0x002fc600078e3cff */
[----:B------:R-:W-:Y:S01]  /*0e10*/  STS.U8 [R11+UR8+0x3], R14 ;  /* 0x0000030e0b007988 */ /* 0x000fe20008000008 */
[----:B--2---:R-:W-:-:S03]  /*0e20*/  LOP3.LUT R12, R21, R12, RZ, 0x3c, !PT ;  /* 0x0000000c150c7212 */ /* 0x004fc600078e3cff */
[----:B------:R-:W-:Y:S04]  /*0e30*/  STS.U8 [R11+UR8+0x4], R10 ;  /* 0x0000040a0b007988 */ /* 0x000fe80008000008 */
[----:B------:R0:W-:Y:S02]  /*0e40*/  STS.U8 [R11+UR8+0x6], R12 ;  /* 0x0000060c0b007988 */ /* 0x0001e40008000008 */
[----:B0-----:R-:W-:-:S07]  /*0e50*/  VIADD R11, R11, 0x8 ;  /* 0x000000080b0b7836 */ /* 0x001fce0000000000 */
.L_x_6:
[----:B------:R-:W-:Y:S05]  /*0e60*/  @!P0 BRA `(.L_x_5) ;  /* 0x0000000000bc8947 */ /* 0x000fea0003800000 */
[----:B------:R-:W-:Y:S02]  /*0e70*/  ULOP3.LUT UR5, UR6, 0x7, URZ, 0xc0, !UPT ;  /* 0x0000000706057892 */ /* 0x000fe4000f8ec0ff */
[----:B------:R-:W-:Y:S02]  /*0e80*/  ULOP3.LUT UP1, UR6, UR6, 0x3, URZ, 0xc0, !UPT ;  /* 0x0000000306067892 */ /* 0x000fe4000f82c0ff */
[----:B------:R-:W-:-:S04]  /*0e90*/  UIADD3 UR5, UPT, UPT, UR5, -0x1, URZ ;  /* 0xffffffff05057890 */ /* 0x000fc8000fffe0ff */
[----:B------:R-:W-:-:S09]  /*0ea0*/  UISETP.GE.U32.AND UP0, UPT, UR5, 0x3, UPT ;  /* 0x000000030500788c */ /* 0x000fd2000bf06070 */
[----:B------:R-:W-:Y:S05]  /*0eb0*/  BRA.U !UP0, `(.L_x_7) ;  /* 0x00000001084c7547 */ /* 0x000fea000b800000 */
        /* <DEDUP_REMOVED lines=8> */
[----:B------:R-:W3:Y:S04]  /*0f40*/  LDS.U8 R13, [R11+UR8+0x2] ;  /* 0x000002080b0d7984 */ /* 0x000ee80008000000 */
[----:B------:R-:W4:Y:S01]  /*0f50*/  LDS.U8 R15, [R11+UR8+0x3] ;  /* 0x000003080b0f7984 */ /* 0x000f220008000000 */
[----:B0-----:R-:W-:-:S02]  /*0f60*/  LOP3.LUT R10, R10, R17, RZ, 0x3c, !PT ;  /* 0x000000110a0a7212 */ /* 0x001fc400078e3cff */
[----:B--2---:R-:W-:-:S03]  /*0f70*/  LOP3.LUT R12, R12, R19, RZ, 0x3c, !PT ;  /* 0x000000130c0c7212 */ /* 0x004fc600078e3cff */
[----:B------:R-:W-:Y:S01]  /*0f80*/  STS.U8 [R11+UR8], R10 ;  /* 0x0000000a0b007988 */ /* 0x000fe20008000008 */
[----:B---3--:R-:W-:-:S03]  /*0f90*/  LOP3.LUT R14, R13, R14, RZ, 0x3c, !PT ;  /* 0x0000000e0d0e7212 */ /* 0x008fc600078e3cff */
[----:B------:R-:W-:Y:S01]  /*0fa0*/  STS.U8 [R11+UR8+0x1], R12 ;  /* 0x0000010c0b007988 */ /* 0x000fe20008000008 */
[----:B----4-:R-:W-:-:S03]  /*0fb0*/  LOP3.LUT R16, R15, R16, RZ, 0x3c, !PT ;  /* 0x000000100f107212 */ /* 0x010fc600078e3cff */
[----:B------:R-:W-:Y:S04]  /*0fc0*/  STS.U8 [R11+UR8+0x2], R14 ;  /* 0x0000020e0b007988 */ /* 0x000fe80008000008 */
[----:B------:R0:W-:Y:S02]  /*0fd0*/  STS.U8 [R11+UR8+0x3], R16 ;  /* 0x000003100b007988 */ /* 0x0001e40008000008 */
[----:B0-----:R-:W-:-:S07]  /*0fe0*/  VIADD R11, R11, 0x4 ;  /* 0x000000040b0b7836 */ /* 0x001fce0000000000 */
.L_x_7:
[----:B------:R-:W-:Y:S05]  /*0ff0*/  BRA.U !UP1, `(.L_x_5) ;  /* 0x0000000109587547 */ /* 0x000fea000b800000 */
[----:B------:R-:W-:Y:S01]  /*1000*/  IADD3 R8, P0, PT, R6, R11, RZ ;  /* 0x0000000b06087210 */ /* 0x000fe20007f1e0ff */
[----:B------:R-:W0:Y:S04]  /*1010*/  LDS.U8 R13, [R11+UR8] ;  /* 0x000000080b0d7984 */ /* 0x000e280008000000 */
[----:B------:R-:W-:-:S05]  /*1020*/  IMAD.X R9, RZ, RZ, R7, P0 ;  /* 0x000000ffff097224 */ /* 0x000fca00000e0607 */
[----:B------:R-:W0:Y:S01]  /*1030*/  LDG.E.U8 R10, desc[UR10][R8.64] ;  /* 0x0000000a080a7981 */ /* 0x000e22000c1e1100 */
[----:B------:R-:W-:Y:S01]  /*1040*/  UISETP.NE.AND UP0, UPT, UR6, 0x1, UPT ;  /* 0x000000010600788c */ /* 0x000fe2000bf05270 */
[----:B0-----:R-:W-:Y:S01]  /*1050*/  LOP3.LUT R10, R13, R10, RZ, 0x3c, !PT ;  /* 0x0000000a0d0a7212 */ /* 0x001fe200078e3cff */
[----:B------:R-:W-:-:S04]  /*1060*/  VIADD R13, R11, UR8 ;  /* 0x000000080b0d7c36 */ /* 0x000fc80008000000 */
[----:B------:R0:W-:Y:S03]  /*1070*/  STS.U8 [R11+UR8], R10 ;  /* 0x0000000a0b007988 */ /* 0x0001e60008000008 */
[----:B------:R-:W-:Y:S05]  /*1080*/  BRA.U !UP0, `(.L_x_5) ;  /* 0x0000000108347547 */ /* 0x000fea000b800000 */
[----:B------:R-:W-:Y:S01]  /*1090*/  UISETP.NE.AND UP0, UPT, UR6, 0x2, UPT ;  /* 0x000000020600788c */ /* 0x000fe2000bf05270 */
[----:B0-----:R-:W2:Y:S04]  /*10a0*/  LDG.E.U8 R10, desc[UR10][R8.64+0x1] ;  /* 0x0000010a080a7981 */ /* 0x001ea8000c1e1100 */
[----:B------:R-:W-:Y:S01]  /*10b0*/  LDS.U8 R11, [R13+0x1] ;  /* 0x000001000d0b7984 */ /* 0x000fe20000000000 */
[----:B------:R-:W-:-:S13]  /*10c0*/  PLOP3.LUT P0, PT, PT, PT, UP0, 0x80, 0x8 ;  /* 0x000000000008781c */ /* 0x000fda0003f0f008 */
[----:B------:R-:W3:Y:S04]  /*10d0*/  @P0 LDG.E.U8 R14, desc[UR10][R8.64+0x2] ;  /* 0x0000020a080e0981 */ /* 0x000ee8000c1e1100 */
[----:B------:R-:W0:Y:S02]  /*10e0*/  @P0 LDS.U8 R12, [R13+0x2] ;  /* 0x000002000d0c0984 */ /* 0x000e240000000000 */
[----:B0-----:R-:W-:Y:S02]  /*10f0*/  @P0 R2UR UR6, R12 ;  /* 0x000000000c0602ca */ /* 0x001fe400000e0000 */
[----:B---3--:R-:W-:Y:S02]  /*1100*/  @P0 R2UR UR5, R14 ;  /* 0x000000000e0502ca */ /* 0x008fe400000e0000 */
[----:B--2---:R-:W-:-:S11]  /*1110*/  LOP3.LUT R10, R11, R10, RZ, 0x3c, !PT ;  /* 0x0000000a0b0a7212 */ /* 0x004fd600078e3cff */
[----:B------:R-:W-:Y:S01]  /*1120*/  @UP0 ULOP3.LUT UR5, UR6, UR5, URZ, 0x3c, !UPT ;  /* 0x0000000506050292 */ /* 0x000fe2000f8e3cff */
[----:B------:R2:W-:Y:S05]  /*1130*/  STS.U8 [R13+0x1], R10 ;  /* 0x0000010a0d007388 */ /* 0x0005ea0000000000 */
[----:B------:R-:W-:-:S05]  /*1140*/  IMAD.U32 R12, RZ, RZ, UR5 ;  /* 0x00000005ff0c7e24 */ /* 0x000fca000f8e00ff */
[----:B------:R2:W-:Y:S02]  /*1150*/  @P0 STS.U8 [R13+0x2], R12 ;  /* 0x0000020c0d000388 */ /* 0x0005e40000000000 */
.L_x_5:
[----:B0-2---:R-:W-:Y:S01]  /*1160*/  IMAD.U32 R10, RZ, RZ, UR9 ;  /* 0x00000009ff0a7e24 */ /* 0x005fe2000f8e00ff */
[----:B------:R-:W0:Y:S01]  /*1170*/  S2UR UR6, SR_CgaCtaId ;  /* 0x00000000000679c3 */ /* 0x000e220000008800 */
[----:B------:R-:W-:Y:S01]  /*1180*/  IMAD.U32 R11, RZ, RZ, UR9 ;  /* 0x00000009ff0b7e24 */ /* 0x000fe2000f8e00ff */
[----:B------:R-:W-:Y:S02]  /*1190*/  UMOV UR5, 0x400 ;  /* 0x0000040000057882 */ /* 0x000fe40000000000 */
[----:B------:R-:W2:Y:S02]  /*11a0*/  LDS.U8 R8, [R10+UR8] ;  /* 0x000000080a087984 */ /* 0x000ea40008000000 */
[----:B--2---:R-:W-:-:S05]  /*11b0*/  LOP3.LUT R8, R8, 0x6, RZ, 0x3c, !PT ;  /* 0x0000000608087812 */ /* 0x004fca00078e3cff */
[----:B------:R-:W-:Y:S01]  /*11c0*/  STS.U8 [R11+UR8], R8 ;  /* 0x000000080b007988 */ /* 0x000fe20008000008 */
[----:B0-----:R-:W-:-:S09]  /*11d0*/  ULEA UR8, UR6, UR5, 0x18 ;  /* 0x0000000506087291 */ /* 0x001fd2000f8ec0ff */
[----:B------:R-:W0:Y:S02]  /*11e0*/  LDS.U8 R9, [UR8+0x87] ;  /* 0x00008708ff097984 */ /* 0x000e240008000000 */
[----:B0-----:R-:W-:-:S05]  /*11f0*/  LOP3.LUT R9, R9, 0x80, RZ, 0x3c, !PT ;  /* 0x0000008009097812 */ /* 0x001fca00078e3cff */
[----:B------:R2:W-:Y:S01]  /*1200*/  STS.U8 [UR8+0x87], R9 ;  /* 0x00008709ff007988 */ /* 0x0005e20008000008 */
[----:B------:R-:W-:Y:S05]  /*1210*/  BRA `(.L_x_8) ;  /* 0x0000000400687947 */ /* 0x000fea0003800000 */
.L_x_2:
[----:B------:R-:W2:Y:S04]  /*1220*/  LDG.E.64 R14, desc[UR10][R6.64] ;  /* 0x0000000a060e7981 */ /* 0x000ea8000c1e1b00 */
[----:B------:R-:W3:Y:S04]  /*1230*/  LDG.E.64 R16, desc[UR10][R6.64+0x8] ;  /* 0x0000080a06107981 */ /* 0x000ee8000c1e1b00 */
[----:B------:R-:W4:Y:S01]  /*1240*/  LDG.E.64 R18, desc[UR10][R6.64+0x10] ;  /* 0x0000100a06127981 */ /* 0x000f22000c1e1b00 */
[----:B------:R-:W0:Y:S01]  /*1250*/  S2UR UR5, SR_CgaCtaId ;  /* 0x00000000000579c3 */ /* 0x000e220000008800 */
[----:B------:R-:W-:-:S02]  /*1260*/  UMOV UR8, 0x400 ;  /* 0x0000040000087882 */ /* 0x000fc40000000000 */
[----:B------:R-:W5:Y:S04]  /*1270*/  LDG.E.64 R10, desc[UR10][R6.64+0x18] ;  /* 0x0000180a060a7981 */ /* 0x000f68000c1e1b00 */
[----:B------:R-:W5:Y:S04]  /*1280*/  LDG.E.64 R12, desc[UR10][R6.64+0x20] ;  /* 0x0000200a060c7981 */ /* 0x000f68000c1e1b00 */
[----:B------:R-:W5:Y:S01]  /*1290*/  LDG.E.64 R20, desc[UR10][R6.64+0x30] ;  /* 0x0000300a06147981 */ /* 0x000f62000c1e1b00 */
[----:B0-----:R-:W-:-:S09]  /*12a0*/  ULEA UR8, UR5, UR8, 0x18 ;  /* 0x0000000805087291 */ /* 0x001fd2000f8ec0ff */
[----:B------:R-:W2:Y:S02]  /*12b0*/  LDS.64 R8, [UR8] ;  /* 0x00000008ff087984 */ /* 0x000ea40008000a00 */
[----:B--2---:R-:W-:Y:S02]  /*12c0*/  LOP3.LUT R14, R8, R14, RZ, 0x3c, !PT ;  /* 0x0000000e080e7212 */ /* 0x004fe400078e3cff */
[----:B------:R-:W-:Y:S02]  /*12d0*/  LOP3.LUT R15, R9, R15, RZ, 0x3c, !PT ;  /* 0x0000000f090f7212 */ /* 0x000fe400078e3cff */
[----:B------:R-:W3:Y:S02]  /*12e0*/  LDS.64 R8, [UR8+0x8] ;  /* 0x00000808ff087984 */ /* 0x000ee40008000a00 */
[----:B---3--:R-:W-:Y:S02]  /*12f0*/  LOP3.LUT R16, R8, R16, RZ, 0x3c, !PT ;  /* 0x0000001008107212 */ /* 0x008fe400078e3cff */
[----:B------:R-:W-:-:S02]  /*1300*/  LOP3.LUT R17, R9, R17, RZ, 0x3c, !PT ;  /* 0x0000001109117212 */ /* 0x000fc400078e3cff */
[----:B------:R-:W4:Y:S02]  /*1310*/  LDS.64 R8, [UR8+0x10] ;  /* 0x00001008ff087984 */ /* 0x000f240008000a00 */
[----:B----4-:R-:W-:Y:S02]  /*1320*/  LOP3.LUT R22, R8, R18, RZ, 0x3c, !PT ;  /* 0x0000001208167212 */ /* 0x010fe400078e3cff */
[----:B------:R-:W-:Y:S02]  /*1330*/  LOP3.LUT R23, R9, R19, RZ, 0x3c, !PT ;  /* 0x0000001309177212 */ /* 0x000fe400078e3cff */
[----:B------:R-:W2:Y:S04]  /*1340*/  LDG.E.64 R18, desc[UR10][R6.64+0x28] ;  /* 0x0000280a06127981 */ /* 0x000ea8000c1e1b00 */
[----:B------:R0:W-:Y:S04]  /*1350*/  STS.64 [UR8], R14 ;  /* 0x0000000eff007988 */ /* 0x0001e80008000a08 */
[----:B------:R3:W-:Y:S04]  /*1360*/  STS.64 [UR8+0x8], R16 ;  /* 0x00000810ff007988 */ /* 0x0007e80008000a08 */
[----:B------:R-:W5:Y:S04]  /*1370*/  LDS.64 R8, [UR8+0x18] ;  /* 0x00001808ff087984 */ /* 0x000f680008000a00 */
[----:B0-----:R-:W4:Y:S04]  /*1380*/  LDG.E.64 R14, desc[UR10][R6.64+0x38] ;  /* 0x0000380a060e7981 */ /* 0x001f28000c1e1b00 */
[----:B---3--:R-:W3:Y:S01]  /*1390*/  LDG.E.64 R16, desc[UR10][R6.64+0x40] ;  /* 0x0000400a06107981 */ /* 0x008ee2000c1e1b00 */
[----:B-----5:R-:W-:-:S02]  /*13a0*/  LOP3.LUT R8, R8, R10, RZ, 0x3c, !PT ;  /* 0x0000000a08087212 */ /* 0x020fc400078e3cff */
[----:B------:R-:W-:Y:S02]  /*13b0*/  LOP3.LUT R9, R9, R11, RZ, 0x3c, !PT ;  /* 0x0000000b09097212 */ /* 0x000fe400078e3cff */
[----:B------:R-:W0:Y:S02]  /*13c0*/  LDS.64 R10, [UR8+0x20] ;  /* 0x00002008ff0a7984 */ /* 0x000e240008000a00 */
[----:B0-----:R-:W-:Y:S02]  /*13d0*/  LOP3.LUT R10, R10, R12, RZ, 0x3c, !PT ;  /* 0x0000000c0a0a7212 */ /* 0x001fe400078e3cff */
[----:B------:R-:W-:Y:S02]  /*13e0*/  LOP3.LUT R11, R11, R13, RZ, 0x3c, !PT ;  /* 0x0000000d0b0b7212 */ /* 0x000fe400078e3cff */
[----:B------:R-:W2:Y:S04]  /*13f0*/  LDS.64 R12, [UR8+0x28] ;  /* 0x00002808ff0c7984 */ /* 0x000ea80008000a00 */
[----:B------:R0:W-:Y:S04]  /*1400*/  STS.64 [UR8+0x10], R22 ;  /* 0x00001016ff007988 */ /* 0x0001e80008000a08 */
[----:B0-----:R-:W5:Y:S01]  /*1410*/  LDG.E.64 R22, desc[UR10][R6.64+0x50] ;  /* 0x0000500a06167981 */ /* 0x001f62000c1e1b00 */
[----:B--2---:R-:W-:-:S02]  /*1420*/  LOP3.LUT R12, R12, R18, RZ, 0x3c, !PT ;  /* 0x000000120c0c7212 */ /* 0x004fc400078e3cff */
[----:B------:R-:W-:Y:S02]  /*1430*/  LOP3.LUT R13, R13, R19, RZ, 0x3c, !PT ;  /* 0x000000130d0d7212 */ /* 0x000fe400078e3cff */
[----:B------:R-:W0:Y:S02]  /*1440*/  LDS.64 R18, [UR8+0x30] ;  /* 0x00003008ff127984 */ /* 0x000e240008000a00 */
[----:B0-----:R-:W-:Y:S02]  /*1450*/  LOP3.LUT R20, R18, R20, RZ, 0x3c, !PT ;  /* 0x0000001412147212 */ /* 0x001fe400078e3cff */
[----:B------:R-:W-:Y:S02]  /*1460*/  LOP3.LUT R21, R19, R21, RZ, 0x3c, !PT ;  /* 0x0000001513157212 */ /* 0x000fe400078e3cff */
[----:B------:R-:W4:Y:S02]  /*1470*/  LDS.64 R18, [UR8+0x38] ;  /* 0x00003808ff127984 */ /* 0x000f240008000a00 */
[----:B----4-:R-:W-:-:S02]  /*1480*/  LOP3.LUT R14, R18, R14, RZ, 0x3c, !PT ;  /* 0x0000000e120e7212 */ /* 0x010fc400078e3cff */
[----:B------:R-:W-:Y:S02]  /*1490*/  LOP3.LUT R15, R19, R15, RZ, 0x3c, !PT ;  /* 0x0000000f130f7212 */ /* 0x000fe400078e3cff */
[----:B------:R-:W3:Y:S02]  /*14a0*/  LDS.64 R18, [UR8+0x40] ;  /* 0x00004008ff127984 */ /* 0x000ee40008000a00 */
[----:B---3--:R-:W-:Y:S02]  /*14b0*/  LOP3.LUT R18, R18, R16, RZ, 0x3c, !PT ;  /* 0x0000001012127212 */ /* 0x008fe400078e3cff */
[----:B------:R-:W-:Y:S02]  /*14c0*/  LOP3.LUT R19, R19, R17, RZ, 0x3c, !PT ;  /* 0x0000001113137212 */ /* 0x000fe400078e3cff */
[----:B------:R-:W2:Y:S04]  /*14d0*/  LDG.E.64 R16, desc[UR10][R6.64+0x48] ;  /* 0x0000480a06107981 */ /* 0x000ea8000c1e1b00 */
[----:B------:R0:W-:Y:S04]  /*14e0*/  STS.64 [UR8+0x20], R10 ;  /* 0x0000200aff007988 */ /* 0x0001e80008000a08 */
[----:B0-----:R-:W3:Y:S04]  /*14f0*/  LDG.E.64 R10, desc[UR10][R6.64+0x58] ;  /* 0x0000580a060a7981 */ /* 0x001ee8000c1e1b00 */
[----:B------:R0:W-:Y:S04]  /*1500*/  STS.64 [UR8+0x28], R12 ;  /* 0x0000280cff007988 */ /* 0x0001e80008000a08 */
[----:B0-----:R-:W4:Y:S04]  /*1510*/  LDG.E.64 R12, desc[UR10][R6.64+0x60] ;  /* 0x0000600a060c7981 */ /* 0x001f28000c1e1b00 */
[----:B------:R-:W-:Y:S04]  /*1520*/  STS.64 [UR8+0x18], R8 ;  /* 0x00001808ff007988 */ /* 0x000fe80008000a08 */
[----:B------:R-:W2:Y:S04]  /*1530*/  LDS.64 R8, [UR8+0x48] ;  /* 0x00004808ff087984 */ /* 0x000ea80008000a00 */
[----:B------:R0:W-:Y:S04]  /*1540*/  STS.64 [UR8+0x38], R14 ;  /* 0x0000380eff007988 */ /* 0x0001e80008000a08 */
[----:B0-----:R-:W4:Y:S04]  /*1550*/  LDG.E.64 R14, desc[UR10][R6.64+0x70] ;  /* 0x0000700a060e7981 */ /* 0x001f28000c1e1b00 */
[----:B------:R0:W-:Y:S04]  /*1560*/  STS.64 [UR8+0x40], R18 ;  /* 0x00004012ff007988 */ /* 0x0001e80008000a08 */
[----:B0-----:R-:W4:Y:S01]  /*1570*/  LDG.E.64 R18, desc[UR10][R6.64+0x80] ;  /* 0x0000800a06127981 */ /* 0x001f22000c1e1b00 */
[----:B--2---:R-:W-:-:S02]  /*1580*/  LOP3.LUT R16, R8, R16, RZ, 0x3c, !PT ;  /* 0x0000001008107212 */ /* 0x004fc400078e3cff */
[----:B------:R-:W-:Y:S02]  /*1590*/  LOP3.LUT R17, R9, R17, RZ, 0x3c, !PT ;  /* 0x0000001109117212 */ /* 0x000fe400078e3cff */
[----:B------:R-:W5:Y:S02]  /*15a0*/  LDS.64 R8, [UR8+0x50] ;  /* 0x00005008ff087984 */ /* 0x000f640008000a00 */
[----:B-----5:R-:W-:Y:S02]  /*15b0*/  LOP3.LUT R8, R8, R22, RZ, 0x3c, !PT ;  /* 0x0000001608087212 */ /* 0x020fe400078e3cff */
[----:B------:R-:W-:Y:S02]  /*15c0*/  LOP3.LUT R9, R9, R23, RZ, 0x3c, !PT ;  /* 0x0000001709097212 */ /* 0x000fe400078e3cff */
[----:B------:R-:W3:Y:S02]  /*15d0*/  LDS.64 R22, [UR8+0x58] ;  /* 0x00005808ff167984 */ /* 0x000ee40008000a00 */
[----:B---3--:R-:W-:-:S02]  /*15e0*/  LOP3.LUT R10, R22, R10, RZ, 0x3c, !PT ;  /* 0x0000000a160a7212 */ /* 0x008fc400078e3cff */
[----:B------:R-:W-:Y:S02]  /*15f0*/  LOP3.LUT R11, R23, R11, RZ, 0x3c, !PT ;  /* 0x0000000b170b7212 */ /* 0x000fe400078e3cff */
[----:B------:R-:W4:Y:S02]  /*1600*/  LDS.64 R22, [UR8+0x60] ;  /* 0x00006008ff167984 */ /* 0x000f240008000a00 */
[----:B----4-:R-:W-:Y:S02]  /*1610*/  LOP3.LUT R12, R22, R12, RZ, 0x3c, !PT ;  /* 0x0000000c160c7212 */ /* 0x010fe400078e3cff */
[----:B------:R-:W-:Y:S02]  /*1620*/  LOP3.LUT R13, R23, R13, RZ, 0x3c, !PT ;  /* 0x0000000d170d7212 */ /* 0x000fe400078e3cff */
[----:B------:R-:W2:Y:S04]  /*1630*/  LDG.E.64 R22, desc[UR10][R6.64+0x68] ;  /* 0x0000680a06167981 */ /* 0x000ea8000c1e1b00 */
[----:B------:R0:W-:Y:S04]  /*1640*/  STS.64 [UR8+0x48], R16 ;  /* 0x00004810ff007988 */ /* 0x0001e80008000a08 */
[----:B0-----:R0:W3:Y:S04]  /*1650*/  LDG.E.64 R16, desc[UR10][R6.64+0x78] ;  /* 0x0000780a06107981 */ /* 0x0010e8000c1e1b00 */
[----:B------:R-:W-:Y:S04]  /*1660*/  STS.64 [UR8+0x30], R20 ;  /* 0x00003014ff007988 */ /* 0x000fe80008000a08 */
[----:B------:R-:W-:Y:S04]  /*1670*/  LDS.64 R20, [UR8+0x68] ;  /* 0x00006808ff147984 */ /* 0x000fe80008000a00 */
[----:B------:R-:W-:Y:S04]  /*1680*/  STS.64 [UR8+0x50], R8 ;  /* 0x00005008ff007988 */ /* 0x000fe80008000a08 */
[----:B------:R-:W4:Y:S04]  /*1690*/  LDS.64 R8, [UR8+0x80] ;  /* 0x00008008ff087984 */ /* 0x000f280008000a00 */
[----:B------:R-:W-:Y:S04]  /*16a0*/  STS.64 [UR8+0x58], R10 ;  /* 0x0000580aff007988 */ /* 0x000fe80008000a08 */
[----:B------:R-:W-:Y:S01]  /*16b0*/  STS.64 [UR8+0x60], R12 ;  /* 0x0000600cff007988 */ /* 0x000fe20008000a08 */
[----:B0-----:R-:W-:-:S05]  /*16c0*/  IADD3 R6, P0, PT, R6, 0x88, RZ ;  /* 0x0000008806067810 */ /* 0x001fca0007f1e0ff */
[----:B------:R-:W-:Y:S01]  /*16d0*/  IMAD.X R7, RZ, RZ, R7, P0 ;  /* 0x000000ffff077224 */ /* 0x000fe200000e0607 */
[----:B----4-:R-:W-:Y:S02]  /*16e0*/  LOP3.LUT R18, R8, R18, RZ, 0x3c, !PT ;  /* 0x0000001208127212 */ /* 0x010fe400078e3cff */
[----:B------:R-:W-:-:S05]  /*16f0*/  LOP3.LUT R19, R9, R19, RZ, 0x3c, !PT ;  /* 0x0000001309137212 */ /* 0x000fca00078e3cff */
[----:B------:R-:W-:Y:S01]  /*1700*/  STS.64 [UR8+0x80], R18 ;  /* 0x00008012ff007988 */ /* 0x000fe20008000a08 */
[----:B--2---:R-:W-:Y:S02]  /*1710*/  LOP3.LUT R20, R20, R22, RZ, 0x3c, !PT ;  /* 0x0000001614147212 */ /* 0x004fe400078e3cff */
[----:B------:R-:W-:Y:S02]  /*1720*/  LOP3.LUT R21, R21, R23, RZ, 0x3c, !PT ;  /* 0x0000001715157212 */ /* 0x000fe400078e3cff */
[----:B------:R-:W0:Y:S02]  /*1730*/  LDS.64 R22, [UR8+0x70] ;  /* 0x00007008ff167984 */ /* 0x000e240008000a00 */
[----:B0-----:R-:W-:Y:S02]  /*1740*/  LOP3.LUT R14, R22, R14, RZ, 0x3c, !PT ;  /* 0x0000000e160e7212 */ /* 0x001fe400078e3cff */
[----:B------:R-:W-:Y:S02]  /*1750*/  LOP3.LUT R15, R23, R15, RZ, 0x3c, !PT ;  /* 0x0000000f170f7212 */ /* 0x000fe400078e3cff */
[----:B------:R-:W3:Y:S04]  /*1760*/  LDS.64 R22, [UR8+0x78] ;  /* 0x00007808ff167984 */ /* 0x000ee80008000a00 */
[----:B------:R0:W-:Y:S04]  /*1770*/  STS.64 [UR8+0x68], R20 ;  /* 0x00006814ff007988 */ /* 0x0001e80008000a08 */
[----:B------:R0:W-:Y:S01]  /*1780*/  STS.64 [UR8+0x70], R14 ;  /* 0x0000700eff007988 */ /* 0x0001e20008000a08 */
[----:B---3--:R-:W-:-:S02]  /*1790*/  LOP3.LUT R16, R22, R16, RZ, 0x3c, !PT ;  /* 0x0000001016107212 */ /* 0x008fc400078e3cff */
[----:B------:R-:W-:-:S05]  /*17a0*/  LOP3.LUT R17, R23, R17, RZ, 0x3c, !PT ;  /* 0x0000001117117212 */ /* 0x000fca00078e3cff */
[----:B------:R0:W-:Y:S02]  /*17b0*/  STS.64 [UR8+0x78], R16 ;  /* 0x00007810ff007988 */ /* 0x0001e40008000a08 */
.L_x_8:
[----:B-1----:R-:W-:Y:S01]  /*17c0*/  IADD3 R18, PT, PT, -R0, 0x40, RZ ;  /* 0x0000004000127810 */ /* 0x002fe20007ffe1ff */
[----:B------:R-:W-:-:S06]  /*17d0*/  UMOV UR5, URZ ;  /* 0x000000ff00057c82 */ /* 0x000fcc0008000000 */
.L_x_9:
[----:B0-----:R-:W-:Y:S01]  /*17e0*/  LDS.64 R16, [R24] ;  /* 0x0000000018107984 */ /* 0x001fe20000000a00 */
[----:B------:R-:W-:Y:S02]  /*17f0*/  UMOV UR6, 0x38 ;  /* 0x0000003800067882 */ /* 0x000fe40000000000 */
[----:B------:R-:W-:Y:S01]  /*1800*/  ULEA UR6, UR5, UR6, 0x3 ;  /* 0x0000000605067291 */ /* 0x000fe2000f8e18ff */
[----:B------:R-:W-:Y:S01]  /*1810*/  LDS.64 R14, [R24+0x28] ;  /* 0x00002800180e7984 */ /* 0x000fe20000000a00 */
[----:B------:R-:W-:-:S03]  /*1820*/  UIADD3 UR5, UPT, UPT, UR5, 0x4, URZ ;  /* 0x0000000405057890 */ /* 0x000fc6000fffe0ff */
[----:B------:R-:W0:Y:S01]  /*1830*/  LDS.64 R12, [R24+0x50] ;  /* 0x00005000180c7984 */ /* 0x000e220000000a00 */
[----:B------:R-:W-:-:S03]  /*1840*/  UISETP.NE.AND UP0, UPT, UR5, 0x18, UPT ;  /* 0x000000180500788c */ /* 0x000fc6000bf05270 */
[----:B-12---:R-:W-:Y:S03]  /*1850*/  LDS.64 R8, [R24+0x78] ;  /* 0x0000780018087984 */ /* 0x006fe60000000a00 */
[----:B------:R-:W1:Y:S01]  /*1860*/  LDCU.64 UR12, c[0x3][UR6] ;  /* 0x00c00000060c77ac */ /* 0x000e620008000a00 */
[----:B------:R-:W2:Y:S01]  /*1870*/  LDS.64 R10, [R24+0xa0] ;  /* 0x0000a000180a7984 */ /* 0x000ea20000000a00 */
[----:B0-----:R-:W-:Y:S02]  /*1880*/  LOP3.LUT R19, R12, R14, R16, 0x96, !PT ;  /* 0x0000000e0c137212 */ /* 0x001fe400078e9610 */
[----:B------:R-:W-:Y:S02]  /*1890*/  LOP3.LUT R13, R13, R15, R17, 0x96, !PT ;  /* 0x0000000f0d0d7212 */ /* 0x000fe400078e9611 */
[----:B--2---:R-:W-:Y:S02]  /*18a0*/  LOP3.LUT R14, R10, R19, R8, 0x96, !PT ;  /* 0x000000130a0e7212 */ /* 0x004fe400078e9608 */
[----:B------:R-:W-:-:S05]  /*18b0*/  LOP3.LUT R15, R11, R13, R9, 0x96, !PT ;  /* 0x0000000d0b0f7212 */ /* 0x000fca00078e9609 */
[----:B------:R-:W-:Y:S04]  /*18c0*/  STS.64 [R25], R14 ;  /* 0x0000000e19007388 */ /* 0x000fe80000000a00 */
[----:B------:R-:W0:Y:S04]  /*18d0*/  LDS.64 R8, [R27] ;  /* 0x000000001b087984 */ /* 0x000e280000000a00 */
[----:B------:R-:W2:Y:S04]  /*18e0*/  LDS.64 R12, [R26] ;  /* 0x000000001a0c7984 */ /* 0x000ea80000000a00 */
[----:B------:R-:W3:Y:S01]  /*18f0*/  LDS.64 R10, [R2] ;  /* 0x00000000020a7984 */ /* 0x000ee20000000a00 */
[----:B0-----:R-:W-:Y:S01]  /*1900*/  IMAD.SHL.U32 R16, R8, 0x2, RZ ;  /* 0x0000000208107824 */ /* 0x001fe200078e00ff */
[----:B------:R-:W-:-:S02]  /*1910*/  SHF.R.U32.HI R17, RZ, 0x1f, R9 ;  /* 0x0000001fff117819 */ /* 0x000fc40000011609 */
[----:B------:R-:W-:Y:S02]  /*1920*/  SHF.L.U64.HI R19, R8, 0x1, R9 ;  /* 0x0000000108137819 */ /* 0x000fe40000010209 */
[----:B--2---:R-:W-:Y:S02]  /*1930*/  LOP3.LUT R9, R16, R17, R12, 0x96, !PT ;  /* 0x0000001110097212 */ /* 0x004fe400078e960c */
[----:B---3--:R-:W-:Y:S02]  /*1940*/  LOP3.LUT R17, R11, R13, R19, 0x96, !PT ;  /* 0x0000000d0b117212 */ /* 0x008fe400078e9613 */
[----:B------:R-:W-:-:S05]  /*1950*/  LOP3.LUT R16, R9, R10, RZ, 0x3c, !PT ;  /* 0x0000000a09107212 */ /* 0x000fca00078e3cff */
[----:B------:R-:W-:Y:S04]  /*1960*/  STS.64 [R2], R16 ;  /* 0x0000001002007388 */ /* 0x000fe80000000a00 */
[----:B------:R-:W0:Y:S02]  /*1970*/  LDS.64 R8, [R5] ;  /* 0x0000000005087984 */ /* 0x000e240000000a00 */
[C-C-:B0-----:R-:W-:Y:S02]  /*1980*/  SHF.R.U64 R10, R8.reuse, R18, R9.reuse ;  /* 0x00000012080a7219 */ /* 0x141fe40000001209 */
[CC--:B------:R-:W-:Y:S02]  /*1990*/  SHF.L.U64.HI R12, R8.reuse, R0.reuse, R9 ;  /* 0x00000000080c7219 */ /* 0x0c0fe40000010209 */
[----:B------:R-:W-:-:S02]  /*19a0*/  SHF.L.U32 R11, R8, R0, RZ ;  /* 0x00000000080b7219 */ /* 0x000fc400000006ff */
[----:B------:R-:W-:Y:S02]  /*19b0*/  SHF.R.U32.HI R9, RZ, R18, R9 ;  /* 0x00000012ff097219 */ /* 0x000fe40000011609 */
[----:B------:R-:W-:Y:S02]  /*19c0*/  LOP3.LUT R8, R10, R11, RZ, 0x3c, !PT ;  /* 0x0000000b0a087212 */ /* 0x000fe400078e3cff */
[----:B------:R-:W-:-:S05]  /*19d0*/  LOP3.LUT R9, R9, R12, RZ, 0x3c, !PT ;  /* 0x0000000c09097212 */ /* 0x000fca00078e3cff */
[----:B------:R-:W-:Y:S04]  /*19e0*/  STS.64 [R2], R8 ;  /* 0x0000000802007388 */ /* 0x000fe80000000a00 */
[----:B------:R-:W-:Y:S04]  /*19f0*/  LDS.64 R12, [R28] ;  /* 0x000000001c0c7984 */ /* 0x000fe80000000a00 */
[----:B------:R-:W0:Y:S02]  /*1a00*/  LDS.64 R10, [R4] ;  /* 0x00000000040a7984 */ /* 0x000e240000000a00 */
[----:B0-----:R-:W-:-:S02]  /*1a10*/  LOP3.LUT R20, R8, R10, R12, 0xb4, !PT ;  /* 0x0000000a08147212 */ /* 0x001fc400078eb40c */
[----:B------:R-:W-:-:S05]  /*1a20*/  LOP3.LUT R21, R9, R11, R13, 0xb4, !PT ;  /* 0x0000000b09157212 */ /* 0x000fca00078eb40d */
[----:B------:R-:W-:Y:S04]  /*1a30*/  STS.64 [R2], R20 ;  /* 0x0000001402007388 */ /* 0x000fe80000000a00 */
[----:B------:R-:W1:Y:S02]  /*1a40*/  LDS.64 R10, [UR8] ;  /* 0x00000008ff0a7984 */ /* 0x000e640008000a00 */
[----:B-1----:R-:W-:Y:S02]  /*1a50*/  LOP3.LUT R22, R10, UR12, RZ, 0x3c, !PT ;  /* 0x0000000c0a167c12 */ /* 0x002fe4000f8e3cff */
[----:B------:R-:W-:Y:S01]  /*1a60*/  LOP3.LUT R23, R11, UR13, RZ, 0x3c, !PT ;  /* 0x0000000d0b177c12 */ /* 0x000fe2000f8e3cff */
[----:B------:R-:W0:Y:S04]  /*1a70*/  LDCU.64 UR12, c[0x3][UR6+0x8] ;  /* 0x00c00100060c77ac */ /* 0x000e280008000a00 */
[----:B------:R-:W-:Y:S04]  /*1a80*/  STS.64 [UR8], R22 ;  /* 0x00000016ff007988 */ /* 0x000fe80008000a08 */
[----:B------:R-:W-:Y:S04]  /*1a90*/  LDS.64 R16, [R24] ;  /* 0x0000000018107984 */ /* 0x000fe80000000a00 */
[----:B------:R-:W-:Y:S04]  /*1aa0*/  LDS.64 R14, [R24+0x28] ;  /* 0x00002800180e7984 */ /* 0x000fe80000000a00 */
[----:B------:R-:W1:Y:S04]  /*1ab0*/  LDS.64 R12, [R24+0x50] ;  /* 0x00005000180c7984 */ /* 0x000e680000000a00 */
[----:B------:R-:W-:Y:S04]  /*1ac0*/  LDS.64 R8, [R24+0x78] ;  /* 0x0000780018087984 */ /* 0x000fe80000000a00 */
[----:B------:R-:W2:Y:S01]  /*1ad0*/  LDS.64 R10, [R24+0xa0] ;  /* 0x0000a000180a7984 */ /* 0x000ea20000000a00 */
[----:B-1----:R-:W-:-:S02]  /*1ae0*/  LOP3.LUT R19, R12, R14, R16, 0x96, !PT ;  /* 0x0000000e0c137212 */ /* 0x002fc400078e9610 */
[----:B------:R-:W-:Y:S02]  /*1af0*/  LOP3.LUT R13, R13, R15, R17, 0x96, !PT ;  /* 0x0000000f0d0d7212 */ /* 0x000fe400078e9611 */
[----:B--2---:R-:W-:Y:S02]  /*1b00*/  LOP3.LUT R14, R10, R19, R8, 0x96, !PT ;  /* 0x000000130a0e7212 */ /* 0x004fe400078e9608 */
[----:B------:R-:W-:-:S05]  /*1b10*/  LOP3.LUT R15, R11, R13, R9, 0x96, !PT ;  /* 0x0000000d0b0f7212 */ /* 0x000fca00078e9609 */
[----:B------:R-:W-:Y:S04]  /*1b20*/  STS.64 [R25], R14 ;  /* 0x0000000e19007388 */ /* 0x000fe80000000a00 */
[----:B------:R-:W1:Y:S04]  /*1b30*/  LDS.64 R8, [R27] ;  /* 0x000000001b087984 */ /* 0x000e680000000a00 */
[----:B------:R-:W2:Y:S04]  /*1b40*/  LDS.64 R12, [R26] ;  /* 0x000000001a0c7984 */ /* 0x000ea80000000a00 */
[----:B------:R-:W3:Y:S01]  /*1b50*/  LDS.64 R10, [R2] ;  /* 0x00000000020a7984 */ /* 0x000ee20000000a00 */
[----:B-1----:R-:W-:Y:S01]  /*1b60*/  IMAD.SHL.U32 R16, R8, 0x2, RZ ;  /* 0x0000000208107824 */ /* 0x002fe200078e00ff */
[----:B------:R-:W-:-:S02]  /*1b70*/  SHF.R.U32.HI R17, RZ, 0x1f, R9 ;  /* 0x0000001fff117819 */ /* 0x000fc40000011609 */
[----:B------:R-:W-:Y:S02]  /*1b80*/  SHF.L.U64.HI R19, R8, 0x1, R9 ;  /* 0x0000000108137819 */ /* 0x000fe40000010209 */
[----:B--2---:R-:W-:Y:S02]  /*1b90*/  LOP3.LUT R9, R16, R17, R12, 0x96, !PT ;  /* 0x0000001110097212 */ /* 0x004fe400078e960c */
[----:B---3--:R-:W-:Y:S02]  /*1ba0*/  LOP3.LUT R17, R11, R13, R19, 0x96, !PT ;  /* 0x0000000d0b117212 */ /* 0x008fe400078e9613 */
[----:B------:R-:W-:-:S05]  /*1bb0*/  LOP3.LUT R16, R9, R10, RZ, 0x3c, !PT ;  /* 0x0000000a09107212 */ /* 0x000fca00078e3cff */
[----:B------:R-:W-:Y:S04]  /*1bc0*/  STS.64 [R2], R16 ;  /* 0x0000001002007388 */ /* 0x000fe80000000a00 */
[----:B------:R-:W1:Y:S02]  /*1bd0*/  LDS.64 R8, [R5] ;  /* 0x0000000005087984 */ /* 0x000e640000000a00 */
[C-C-:B-1----:R-:W-:Y:S02]  /*1be0*/  SHF.R.U64 R10, R8.reuse, R18, R9.reuse ;  /* 0x00000012080a7219 */ /* 0x142fe40000001209 */
[CC--:B------:R-:W-:Y:S02]  /*1bf0*/  SHF.L.U64.HI R12, R8.reuse, R0.reuse, R9 ;  /* 0x00000000080c7219 */ /* 0x0c0fe40000010209 */
[----:B------:R-:W-:-:S02]  /*1c00*/  SHF.L.U32 R11, R8, R0, RZ ;  /* 0x00000000080b7219 */ /* 0x000fc400000006ff */
[----:B------:R-:W-:Y:S02]  /*1c10*/  SHF.R.U32.HI R9, RZ, R18, R9 ;  /* 0x00000012ff097219 */ /* 0x000fe40000011609 */
[----:B------:R-:W-:Y:S02]  /*1c20*/  LOP3.LUT R8, R10, R11, RZ, 0x3c, !PT ;  /* 0x0000000b0a087212 */ /* 0x000fe400078e3cff */
[----:B------:R-:W-:-:S05]  /*1c30*/  LOP3.LUT R9, R9, R12, RZ, 0x3c, !PT ;  /* 0x0000000c09097212 */ /* 0x000fca00078e3cff */
[----:B------:R-:W-:Y:S04]  /*1c40*/  STS.64 [R2], R8 ;  /* 0x0000000802007388 */ /* 0x000fe80000000a00 */
[----:B------:R-:W-:Y:S04]  /*1c50*/  LDS.64 R12, [R28] ;  /* 0x000000001c0c7984 */ /* 0x000fe80000000a00 */
[----:B------:R-:W1:Y:S02]  /*1c60*/  LDS.64 R10, [R4] ;  /* 0x00000000040a7984 */ /* 0x000e640000000a00 */
[----:B-1----:R-:W-:-:S02]  /*1c70*/  LOP3.LUT R20, R8, R10, R12, 0xb4, !PT ;  /* 0x0000000a08147212 */ /* 0x002fc400078eb40c */
[----:B------:R-:W-:-:S05]  /*1c80*/  LOP3.LUT R21, R9, R11, R13, 0xb4, !PT ;  /* 0x0000000b09157212 */ /* 0x000fca00078eb40d */
[----:B------:R-:W-:Y:S04]  /*1c90*/  STS.64 [R2], R20 ;  /* 0x0000001402007388 */ /* 0x000fe80000000a00 */
[----:B------:R-:W0:Y:S02]  /*1ca0*/  LDS.64 R10, [UR8] ;  /* 0x00000008ff0a7984 */ /* 0x000e240008000a00 */
[----:B0-----:R-:W-:Y:S02]  /*1cb0*/  LOP3.LUT R22, R10, UR12, RZ, 0x3c, !PT ;  /* 0x0000000c0a167c12 */ /* 0x001fe4000f8e3cff */
[----:B------:R-:W-:Y:S01]  /*1cc0*/  LOP3.LUT R23, R11, UR13, RZ, 0x3c, !PT ;  /* 0x0000000d0b177c12 */ /* 0x000fe2000f8e3cff */
[----:B------:R-:W0:Y:S04]  /*1cd0*/  LDCU.64 UR12, c[0x3][UR6+0x10] ;  /* 0x00c00200060c77ac */ /* 0x000e280008000a00 */
[----:B------:R-:W-:Y:S01]  /*1ce0*/  STS.64 [UR8], R22 ;  /* 0x00000016ff007988 */ /* 0x000fe20008000a08 */
[----:B------:R-:W1:Y:S03]  /*1cf0*/  LDCU.64 UR6, c[0x3][UR6+0x18] ;  /* 0x00c00300060677ac */ /* 0x000e660008000a00 */
[----:B------:R-:W-:Y:S04]  /*1d00*/  LDS.64 R16, [R24] ;  /* 0x0000000018107984 */ /* 0x000fe80000000a00 */
[----:B------:R-:W-:Y:S04]  /*1d10*/  LDS.64 R14, [R24+0x28] ;  /* 0x00002800180e7984 */ /* 0x000fe80000000a00 */
[----:B------:R-:W2:Y:S04]  /*1d20*/  LDS.64 R8, [R24+0x50] ;  /* 0x0000500018087984 */ /* 0x000ea80000000a00 */
[----:B------:R-:W-:Y:S04]  /*1d30*/  LDS.64 R10, [R24+0x78] ;  /* 0x00007800180a7984 */ /* 0x000fe80000000a00 */
[----:B------:R-:W3:Y:S01]  /*1d40*/  LDS.64 R12, [R24+0xa0] ;  /* 0x0000a000180c7984 */ /* 0x000ee20000000a00 */
[----:B--2---:R-:W-:-:S02]  /*1d50*/  LOP3.LUT R19, R8, R14, R16, 0x96, !PT ;  /* 0x0000000e08137212 */ /* 0x004fc400078e9610 */
[----:B------:R-:W-:Y:S02]  /*1d60*/  LOP3.LUT R9, R9, R15, R17, 0x96, !PT ;  /* 0x0000000f09097212 */ /* 0x000fe400078e9611 */
[----:B---3--:R-:W-:Y:S02]  /*1d70*/  LOP3.LUT R14, R12, R19, R10, 0x96, !PT ;  /* 0x000000130c0e7212 */ /* 0x008fe400078e960a */
[----:B------:R-:W-:-:S05]  /*1d80*/  LOP3.LUT R15, R13, R9, R11, 0x96, !PT ;  /* 0x000000090d0f7212 */ /* 0x000fca00078e960b */
[----:B------:R-:W-:Y:S04]  /*1d90*/  STS.64 [R25], R14 ;  /* 0x0000000e19007388 */ /* 0x000fe80000000a00 */
[----:B------:R-:W2:Y:S04]  /*1da0*/  LDS.64 R8, [R27] ;  /* 0x000000001b087984 */ /* 0x000ea80000000a00 */
[----:B------:R-:W3:Y:S04]  /*1db0*/  LDS.64 R12, [R26] ;  /* 0x000000001a0c7984 */ /* 0x000ee80000000a00 */
[----:B------:R-:W4:Y:S01]  /*1dc0*/  LDS.64 R10, [R2] ;  /* 0x00000000020a7984 */ /* 0x000f220000000a00 */
[----:B--2---:R-:W-:Y:S01]  /*1dd0*/  IMAD.SHL.U32 R16, R8, 0x2, RZ ;  /* 0x0000000208107824 */ /* 0x004fe200078e00ff */
[----:B------:R-:W-:-:S02]  /*1de0*/  SHF.R.U32.HI R17, RZ, 0x1f, R9 ;  /* 0x0000001fff117819 */ /* 0x000fc40000011609 */
[----:B------:R-:W-:Y:S02]  /*1df0*/  SHF.L.U64.HI R19, R8, 0x1, R9 ;  /* 0x0000000108137819 */ /* 0x000fe40000010209 */
[----:B---3--:R-:W-:Y:S02]  /*1e00*/  LOP3.LUT R9, R16, R17, R12, 0x96, !PT ;  /* 0x0000001110097212 */ /* 0x008fe400078e960c */
[----:B----4-:R-:W-:Y:S02]  /*1e10*/  LOP3.LUT R17, R11, R13, R19, 0x96, !PT ;  /* 0x0000000d0b117212 */ /* 0x010fe400078e9613 */
[----:B------:R-:W-:-:S05]  /*1e20*/  LOP3.LUT R16, R9, R10, RZ, 0x3c, !PT ;  /* 0x0000000a09107212 */ /* 0x000fca00078e3cff */
[----:B------:R-:W-:Y:S04]  /*1e30*/  STS.64 [R2], R16 ;  /* 0x0000001002007388 */ /* 0x000fe80000000a00 */
[----:B------:R-:W2:Y:S02]  /*1e40*/  LDS.64 R8, [R5] ;  /* 0x0000000005087984 */ /* 0x000ea40000000a00 */
[C-C-:B--2---:R-:W-:Y:S02]  /*1e50*/  SHF.R.U64 R10, R8.reuse, R18, R9.reuse ;  /* 0x00000012080a7219 */ /* 0x144fe40000001209 */
[CC--:B------:R-:W-:Y:S02]  /*1e60*/  SHF.L.U64.HI R12, R8.reuse, R0.reuse, R9 ;  /* 0x00000000080c7219 */ /* 0x0c0fe40000010209 */
[----:B------:R-:W-:-:S02]  /*1e70*/  SHF.L.U32 R11, R8, R0, RZ ;  /* 0x00000000080b7219 */ /* 0x000fc400000006ff */
[----:B------:R-:W-:Y:S02]  /*1e80*/  SHF.R.U32.HI R9, RZ, R18, R9 ;  /* 0x00000012ff097219 */ /* 0x000fe40000011609 */
[----:B------:R-:W-:Y:S02]  /*1e90*/  LOP3.LUT R8, R10, R11, RZ, 0x3c, !PT ;  /* 0x0000000b0a087212 */ /* 0x000fe400078e3cff */
[----:B------:R-:W-:-:S05]  /*1ea0*/  LOP3.LUT R9, R9, R12, RZ, 0x3c, !PT ;  /* 0x0000000c09097212 */ /* 0x000fca00078e3cff */
[----:B------:R-:W-:Y:S04]  /*1eb0*/  STS.64 [R2], R8 ;  /* 0x0000000802007388 */ /* 0x000fe80000000a00 */
[----:B------:R-:W-:Y:S04]  /*1ec0*/  LDS.64 R12, [R28] ;  /* 0x000000001c0c7984 */ /* 0x000fe80000000a00 */
[----:B------:R-:W2:Y:S02]  /*1ed0*/  LDS.64 R10, [R4] ;  /* 0x00000000040a7984 */ /* 0x000ea40000000a00 */
[----:B--2---:R-:W-:-:S02]  /*1ee0*/  LOP3.LUT R20, R8, R10, R12, 0xb4, !PT ;  /* 0x0000000a08147212 */ /* 0x004fc400078eb40c */
[----:B------:R-:W-:-:S05]  /*1ef0*/  LOP3.LUT R21, R9, R11, R13, 0xb4, !PT ;  /* 0x0000000b09157212 */ /* 0x000fca00078eb40d */
[----:B------:R-:W-:Y:S04]  /*1f00*/  STS.64 [R2], R20 ;  /* 0x0000001402007388 */ /* 0x000fe80000000a00 */
[----:B------:R-:W0:Y:S02]  /*1f10*/  LDS.64 R10, [UR8] ;  /* 0x00000008ff0a7984 */ /* 0x000e240008000a00 */
[----:B0-----:R-:W-:Y:S02]  /*1f20*/  LOP3.LUT R22, R10, UR12, RZ, 0x3c, !PT ;  /* 0x0000000c0a167c12 */ /* 0x001fe4000f8e3cff */
[----:B------:R-:W-:-:S05]  /*1f30*/  LOP3.LUT R23, R11, UR13, RZ, 0x3c, !PT ;  /* 0x0000000d0b177c12 */ /* 0x000fca000f8e3cff */
[----:B------:R-:W-:Y:S04]  /*1f40*/  STS.64 [UR8], R22 ;  /* 0x00000016ff007988 */ /* 0x000fe80008000a08 */
[----:B------:R-:W-:Y:S04]  /*1f50*/  LDS.64 R16, [R24] ;  /* 0x0000000018107984 */ /* 0x000fe80000000a00 */
[----:B------:R-:W-:Y:S04]  /*1f60*/  LDS.64 R14, [R24+0x28] ;  /* 0x00002800180e7984 */ /* 0x000fe80000000a00 */
[----:B------:R-:W0:Y:S04]  /*1f70*/  LDS.64 R8, [R24+0x50] ;  /* 0x0000500018087984 */ /* 0x000e280000000a00 */
[----:B------:R-:W-:Y:S04]  /*1f80*/  LDS.64 R10, [R24+0x78] ;  /* 0x00007800180a7984 */ /* 0x000fe80000000a00 */
[----:B------:R-:W2:Y:S01]  /*1f90*/  LDS.64 R12, [R24+0xa0] ;  /* 0x0000a000180c7984 */ /* 0x000ea20000000a00 */
[----:B0-----:R-:W-:-:S02]  /*1fa0*/  LOP3.LUT R19, R8, R14, R16, 0x96, !PT ;  /* 0x0000000e08137212 */ /* 0x001fc400078e9610 */
        /* <DEDUP_REMOVED lines=29> */
[----:B------:R-:W-:-:S03]  /*2180*/  LOP3.LUT R17, R11, UR7, RZ, 0x3c, !PT ;  /* 0x000000070b117c12 */ /* 0x000fc6000f8e3cff */
[----:B------:R-:W-:Y:S02]  /*2190*/  IMAD.MOV.U32 R8, RZ, RZ, R14 ;  /* 0x000000ffff087224 */ /* 0x000fe400078e000e */
[----:B------:R-:W-:-:S05]  /*21a0*/  IMAD.MOV.U32 R9, RZ, RZ, R17 ;  /* 0x000000ffff097224 */ /* 0x000fca00078e0011 */
[----:B------:R1:W-:Y:S01]  /*21b0*/  STS.64 [UR8], R8 ;  /* 0x00000008ff007988 */ /* 0x0003e20008000a08 */
[----:B------:R-:W-:Y:S05]  /*21c0*/  BRA.U UP0, `(.L_x_9) ;  /* 0xfffffff500847547 */ /* 0x000fea000b83ffff */
[----:B------:R-:W-:Y:S01]  /*21d0*/  UISETP.GT.U32.AND UP0, UPT, UR9, 0x88, UPT ;  /* 0x000000880900788c */ /* 0x000fe2000bf04070 */
[----:B------:R-:W-:Y:S01]  /*21e0*/  VIADD R3, R3, 0x1 ;  /* 0x0000000103037836 */ /* 0x000fe20000000000 */
[----:B------:R-:W-:Y:S02]  /*21f0*/  UIADD3 UR5, UPT, UPT, UR9, -0x88, URZ ;  /* 0xffffff7809057890 */ /* 0x000fe4000fffe0ff */
[----:B------:R-:W-:-:S05]  /*2200*/  UIADD3 UR4, UPT, UPT, UR4, 0x1, URZ ;  /* 0x0000000104047890 */ /* 0x000fca000fffe0ff */
[----:B------:R-:W-:Y:S01]  /*2210*/  UMOV UR9, UR5 ;  /* 0x0000000500097c82 */ /* 0x000fe20008000000 */
[----:B------:R-:W-:Y:S06]  /*2220*/  BRA.U UP0, `(.L_x_10) ;  /* 0xffffffe100fc7547 */ /* 0x000fec000b83ffff */
[C-C-:B------:R-:W-:Y:S02]  /*2230*/  SHF.R.U64 R10, R14.reuse, 0x8, R17.reuse ;  /* 0x000000080e0a7819 */ /* 0x140fe40000001211 */
[C-C-:B------:R-:W-:Y:S02]  /*2240*/  SHF.R.U64 R11, R14.reuse, 0x10, R17.reuse ;  /* 0x000000100e0b7819 */ /* 0x140fe40000001211 */
[C---:B------:R-:W-:Y:S02]  /*2250*/  PRMT R0, R14.reuse, 0x7610, R0 ;  /* 0x000076100e007816 */ /* 0x040fe40000000000 */
[--C-:B------:R-:W-:Y:S02]  /*2260*/  SHF.R.U64 R12, R14, 0x18, R17.reuse ;  /* 0x000000180e0c7819 */ /* 0x100fe40000001211 */
[--C-:B------:R-:W-:Y:S02]  /*2270*/  SHF.R.U32.HI R14, RZ, 0x8, R17.reuse ;  /* 0x00000008ff0e7819 */ /* 0x100fe40000011611 */
[----:B------:R-:W-:-:S02]  /*2280*/  SHF.R.U32.HI R15, RZ, 0x10, R17 ;  /* 0x00000010ff0f7819 */ /* 0x000fc40000011611 */
[----:B------:R-:W-:Y:S02]  /*2290*/  PRMT R13, R17, 0x7610, R13 ;  /* 0x00007610110d7816 */ /* 0x000fe4000000000d */
[----:B------:R-:W-:-:S07]  /*22a0*/  SHF.R.U32.HI R16, RZ, 0x18, R17 ;  /* 0x00000018ff107819 */ /* 0x000fce0000011611 */
.L_x_1:
[----:B------:R-:W0:Y:S01]  /*22b0*/  LDS.128 R4, [UR8+0x10] ;  /* 0x00001008ff047984 */ /* 0x000e220008000c00 */
[----:B------:R-:W2:Y:S03]  /*22c0*/  LDC.64 R2, c[0x0][0x390] ;  /* 0x0000e400ff027b82 */ /* 0x000ea60000000a00 */
[----:B-1----:R-:W1:Y:S04]  /*22d0*/  LDS.64 R8, [UR8+0x8] ;  /* 0x00000808ff087984 */ /* 0x002e680008000a00 */
[----:B--2---:R2:W-:Y:S04]  /*22e0*/  STG.E.U8 desc[UR10][R2.64+0x2], R11 ;  /* 0x0000020b02007986 */ /* 0x0045e8000c10110a */
[----:B------:R3:W-:Y:S04]  /*22f0*/  STG.E.U8 desc[UR10][R2.64+0x4], R13 ;  /* 0x0000040d02007986 */ /* 0x0007e8000c10110a */
[----:B------:R4:W-:Y:S04]  /*2300*/  STG.E.U8 desc[UR10][R2.64+0x6], R15 ;  /* 0x0000060f02007986 */ /* 0x0009e8000c10110a */
[----:B------:R5:W-:Y:S01]  /*2310*/  STG.E.U8 desc[UR10][R2.64], R0 ;  /* 0x0000000002007986 */ /* 0x000be2000c10110a */
[----:B0-----:R-:W-:-:S03]  /*2320*/  PRMT R17, R5, 0x7773, RZ ;  /* 0x0000777305117816 */ /* 0x001fc600000000ff */
[----:B------:R0:W-:Y:S01]  /*2330*/  STG.E.U8 desc[UR10][R2.64+0x1], R10 ;  /* 0x0000010a02007986 */ /* 0x0001e2000c10110a */
[C---:B------:R-:W-:Y:S02]  /*2340*/  PRMT R19, R5.reuse, 0x7772, RZ ;  /* 0x0000777205137816 */ /* 0x040fe400000000ff */
[C---:B------:R-:W-:Y:S01]  /*2350*/  PRMT R21, R5.reuse, 0x7771, RZ ;  /* 0x0000777105157816 */ /* 0x040fe200000000ff */
[----:B------:R1:W-:Y:S01]  /*2360*/  STG.E.U8 desc[UR10][R2.64+0x3], R12 ;  /* 0x0000030c02007986 */ /* 0x0003e2000c10110a */
[----:B------:R-:W-:Y:S02]  /*2370*/  PRMT R5, R5, 0x7770, RZ ;  /* 0x0000777005057816 */ /* 0x000fe400000000ff */
[C---:B--2---:R-:W-:Y:S01]  /*2380*/  PRMT R11, R4.reuse, 0x7772, RZ ;  /* 0x00007772040b7816 */ /* 0x044fe200000000ff */
[----:B------:R-:W-:Y:S01]  /*2390*/  STG.E.U8 desc[UR10][R2.64+0x17], R17 ;  /* 0x0000171102007986 */ /* 0x000fe2000c10110a */
[C---:B---3--:R-:W-:Y:S02]  /*23a0*/  PRMT R13, R4.reuse, 0x7770, RZ ;  /* 0x00007770040d7816 */ /* 0x048fe400000000ff */
[----:B----4-:R-:W-:Y:S01]  /*23b0*/  PRMT R15, R7, 0x7772, RZ ;  /* 0x00007772070f7816 */ /* 0x010fe200000000ff */
[----:B------:R2:W-:Y:S01]  /*23c0*/  STG.E.U8 desc[UR10][R2.64+0x14], R5 ;  /* 0x0000140502007986 */ /* 0x0005e2000c10110a */
[----:B------:R-:W-:-:S02]  /*23d0*/  PRMT R23, R4, 0x7773, RZ ;  /* 0x0000777304177816 */ /* 0x000fc400000000ff */
[----:B------:R-:W-:Y:S01]  /*23e0*/  PRMT R25, R4, 0x7771, RZ ;  /* 0x0000777104197816 */ /* 0x000fe200000000ff */
[----:B------:R3:W-:Y:S01]  /*23f0*/  STG.E.U8 desc[UR10][R2.64+0x12], R11 ;  /* 0x0000120b02007986 */ /* 0x0007e2000c10110a */
[C---:B------:R-:W-:Y:S02]  /*2400*/  PRMT R29, R7.reuse, 0x7771, RZ ;  /* 0x00007771071d7816 */ /* 0x040fe400000000ff */
[C---:B------:R-:W-:Y:S01]  /*2410*/  PRMT R27, R7.reuse, 0x7773, RZ ;  /* 0x00007773071b7816 */ /* 0x040fe200000000ff */
[----:B------:R-:W-:Y:S01]  /*2420*/  STG.E.U8 desc[UR10][R2.64+0x16], R19 ;  /* 0x0000161302007986 */ /* 0x000fe2000c10110a */
[----:B-----5:R-:W-:Y:S02]  /*2430*/  PRMT R0, R7, 0x7770, RZ ;  /* 0x0000777007007816 */ /* 0x020fe400000000ff */
[C---:B------:R-:W-:Y:S01]  /*2440*/  PRMT R4, R6.reuse, 0x7773, RZ ;  /* 0x0000777306047816 */ /* 0x040fe200000000ff */
[----:B------:R4:W-:Y:S01]  /*2450*/  STG.E.U8 desc[UR10][R2.64+0x10], R13 ;  /* 0x0000100d02007986 */ /* 0x0009e2000c10110a */
[----:B0-----:R-:W-:-:S02]  /*2460*/  PRMT R10, R6, 0x7772, RZ ;  /* 0x00007772060a7816 */ /* 0x001fc400000000ff */
[C---:B-1----:R-:W-:Y:S01]  /*2470*/  PRMT R12, R6.reuse, 0x7771, RZ ;  /* 0x00007771060c7816 */ /* 0x042fe200000000ff */
[----:B------:R0:W-:Y:S01]  /*2480*/  STG.E.U8 desc[UR10][R2.64+0x1e], R15 ;  /* 0x00001e0f02007986 */ /* 0x0001e2000c10110a */
[C---:B--2---:R-:W-:Y:S02]  /*2490*/  PRMT R5, R9.reuse, 0x7773, RZ ;  /* 0x0000777309057816 */ /* 0x044fe400000000ff */
[C---:B------:R-:W-:Y:S01]  /*24a0*/  PRMT R7, R9.reuse, 0x7772, RZ ;  /* 0x0000777209077816 */ /* 0x040fe200000000ff */
[----:B------:R-:W-:Y:S01]  /*24b0*/  STG.E.U8 desc[UR10][R2.64+0x5], R14 ;  /* 0x0000050e02007986 */ /* 0x000fe2000c10110a */
[C---:B---3--:R-:W-:Y:S02]  /*24c0*/  PRMT R11, R9.reuse, 0x7770, RZ ;  /* 0x00007770090b7816 */ /* 0x048fe400000000ff */
[----:B------:R-:W-:Y:S01]  /*24d0*/  PRMT R6, R6, 0x7770, RZ ;  /* 0x0000777006067816 */ /* 0x000fe200000000ff */
[----:B------:R-:W-:Y:S01]  /*24e0*/  STG.E.U8 desc[UR10][R2.64+0x7], R16 ;  /* 0x0000071002007986 */ /* 0x000fe2000c10110a */
[----:B------:R-:W-:-:S02]  /*24f0*/  PRMT R9, R9, 0x7771, RZ ;  /* 0x0000777109097816 */ /* 0x000fc400000000ff */
[C---:B----4-:R-:W-:Y:S01]  /*2500*/  PRMT R13, R8.reuse, 0x7773, RZ ;  /* 0x00007773080d7816 */ /* 0x050fe200000000ff */
[----:B------:R-:W-:Y:S01]  /*2510*/  STG.E.U8 desc[UR10][R2.64+0x15], R21 ;  /* 0x0000151502007986 */ /* 0x000fe2000c10110a */
[C---:B0-----:R-:W-:Y:S02]  /*2520*/  PRMT R15, R8.reuse, 0x7772, RZ ;  /* 0x00007772080f7816 */ /* 0x041fe400000000ff */
[C---:B------:R-:W-:Y:S01]  /*2530*/  PRMT R19, R8.reuse, 0x7770, RZ ;  /* 0x0000777008137816 */ /* 0x040fe200000000ff */
[----:B------:R-:W-:Y:S01]  /*2540*/  STG.E.U8 desc[UR10][R2.64+0x13], R23 ;  /* 0x0000131702007986 */ /* 0x000fe2000c10110a */
[----:B------:R-:W-:-:S03]  /*2550*/  PRMT R17, R8, 0x7771, RZ ;  /* 0x0000777108117816 */ /* 0x000fc600000000ff */
[----:B------:R-:W-:Y:S04]  /*2560*/  STG.E.U8 desc[UR10][R2.64+0x11], R25 ;  /* 0x0000111902007986 */ /* 0x000fe8000c10110a */
        /* <DEDUP_REMOVED lines=14> */
[----:B------:R-:W-:Y:S01]  /*2650*/  STG.E.U8 desc[UR10][R2.64+0x9], R17 ;  /* 0x0000091102007986 */ /* 0x000fe2000c10110a */
[----:B------:R-:W-:Y:S05]  /*2660*/  EXIT ;  /* 0x000000000000794d */ /* 0x000fea0003800000 */
.L_x_11:
[----:B------:R-:W-:-:S00]  /*2670*/  BRA `(.L_x_11) ;  /* 0xfffffffc00fc7947 */ /* 0x000fc0000383ffff */
[----:B------:R-:W-:-:S00]  /*2680*/  NOP ;  /* 0x0000000000007918 */ /* 0x000fc00000000000 */
[----:B------:R-:W-:-:S00]  /*2690*/  NOP ;  /* 0x0000000000007918 */ /* 0x000fc00000000000 */
[----:B------:R-:W-:-:S00]  /*26a0*/  NOP ;  /* 0x0000000000007918 */ /* 0x000fc00000000000 */
[----:B------:R-:W-:-:S00]  /*26b0*/  NOP ;  /* 0x0000000000007918 */ /* 0x000fc00000000000 */
[----:B------:R-:W-:-:S00]  /*26c0*/  NOP ;  /* 0x0000000000007918 */ /* 0x000fc00000000000 */
[----:B------:R-:W-:-:S00]  /*26d0*/  NOP ;  /* 0x0000000000007918 */ /* 0x000fc00000000000 */
[----:B------:R-:W-:-:S00]  /*26e0*/  NOP ;  /* 0x0000000000007918 */ /* 0x000fc00000000000 */
[----:B------:R-:W-:-:S00]  /*26f0*/  NOP ;  /* 0x0000000000007918 */ /* 0x000fc00000000000 */
.L_x_12:


//--------------------- .nv.shared._Z6KeccakPciP5INTER --------------------------
	.section	.nv.shared._Z6KeccakPciP5INTER,"aw",@nobits
	.sectionflags	@""
	.align	8
.nv.shared._Z6KeccakPciP5INTER:
	.zero		1264


//--------------------- .nv.shared.reserved.0     --------------------------
	.section	.nv.shared.reserved.0,"aw",@nobits
	.weak		__nv_reservedSMEM_offset_0_alias
	.size		__nv_reservedSMEM_offset_0_alias, 0, 64
	.other		__nv_reservedSMEM_offset_0_alias,@"STO_CUDA_RESERVED_SHARED STV_DEFAULT"
__nv_reservedSMEM_offset_0_alias:
	.zero		0
	.zero		64


//--------------------- .nv.constant0._Z6KeccakPciP5INTER --------------------------
	.section	.nv.constant0._Z6KeccakPciP5INTER,"a",@progbits
	.sectionflags	@""
	.align	4
.nv.constant0._Z6KeccakPciP5INTER:
	.zero		920


//--------------------- SYMBOLS --------------------------

	.type		.nv.reservedSmem.offset0,@object
	.size		.nv.reservedSmem.offset0,0x4
	.type		.nv.reservedSmem.cap,@object
	.size		.nv.reservedSmem.cap,0x4
